	.target	sm_100a

	.elftype	@"ET_EXEC"


//--------------------- .note.nv.tkinfo           --------------------------
	.section	.note.nv.tkinfo,"",@"SHT_NOTE"
	.sectionflags	@"SHF_NOTE_NV_TKINFO"
	.tkinfo
        /*0018*/ 	.word	0x00000002
        /*0030*/ 	.string	""
        /*0030*/ 	.string	"ptxas"
        /*0030*/ 	.string	"Cuda compilation tools, release 13.0, V13.0.88"
        /*0030*/ 	.string	"Build cuda_13.0.r13.0/compiler.36424714_0"
        /*0030*/ 	.string	"-arch sm_100a -m 64 "



//--------------------- .note.nv.cuinfo           --------------------------
	.section	.note.nv.cuinfo,"",@"SHT_NOTE"
	.sectionflags	@"SHF_NOTE_NV_CUINFO"
        /*0018*/ 	.short	0x0002
        /*001a*/ 	.short	0x0064
        /*001c*/ 	.short	0x0082
	.zero		2


//--------------------- .nv.info                  --------------------------
	.section	.nv.info,"",@"SHT_CUDA_INFO"
	.align	4


	//----- nvinfo : EIATTR_REGCOUNT
	.align		4
        /*0000*/ 	.byte	0x04, 0x2f
        /*0002*/ 	.short	(.L_19 - .L_18)
	.align		4
.L_18:
        /*0004*/ 	.word	index@(_ZN7cutlass13device_kernelINS_4gemm6kernel13GemmUniversalIN4cute5tupleIJiiiiEEENS1_10collective13CollectiveMmaINS1_35MainloopSm100TmaUmmaWarpSpecializedILi73ELi2ELi4ENS5_IJNS4_1CILi1EEESB_SB_EEEEENS5_IJNSA_ILi64EEENSA_ILi32EEESF_EEENS_12float_e4m3_tENS5_IJlSB_lEEESH_SI_NS4_8TiledMMAINS4_8MMA_AtomIJNS4_10MMA_TraitsINS4_19SM100_MMA_F8F6F4_SSEJSH_SH_fSE_SF_NS4_17integral_constantINS4_4UMMA5MajorELSP_0EEESQ_NSN_INSO_7ScaleInELSR_0EEESS_EEEEEENS4_6LayoutISC_NS5_IJNSA_ILi0EEESW_SW_EEEEENS5_IJNS4_10UnderscoreESZ_SZ_EEEEENS4_13SM90_TMA_LOADENS4_14ComposedLayoutINS4_7SwizzleILi1ELi4ELi3EEENS4_18smem_ptr_flag_bitsILi8EEENSV_INS5_IJNSA_ILi8EEESF_EEENS5_IJSF_SB_EEEEEEEvNS4_8identityES12_S1C_vS1D_EENS_8epilogue10collective18CollectiveEpilogueINS1F_23Sm100TmaWarpSpecializedILi1ELi1ELi16ELb0ELb0EEEJSG_NS5_IJNSV_ISE_SB_EENSV_ISF_SB_EEEEESH_SI_SH_SI_NS1F_6fusion15FusionCallbacksIS1J_NS1N_17LinearCombinationISH_fSH_fLNS_15FloatRoundStyleE2EEESG_S1M_JEEENS4_5SM1004TMEM4LOAD26SM100_TMEM_LOAD_16dp32b16xES12_S1C_NS4_39AutoVectorizingCopyWithAssumedAlignmentILi128EEENS4_14SM90_TMA_STOREES1C_S1Y_S1Y_EEEvvEEEEvNT_6ParamsE)
        /*0008*/ 	.word	0x0000004c


	//----- nvinfo : EIATTR_FRAME_SIZE
	.align		4
.L_19:
        /*000c*/ 	.byte	0x04, 0x11
        /*000e*/ 	.short	(.L_21 - .L_20)
	.align		4
.L_20:
        /*0010*/ 	.word	index@($__internal_2_$__cuda_sm10x_tcgen05_guardrail_trap_unallocated_columns_being_dealloced)
        /*0014*/ 	.word	0x00000000


	//----- nvinfo : EIATTR_FRAME_SIZE
	.align		4
.L_21:
        /*0018*/ 	.byte	0x04, 0x11
        /*001a*/ 	.short	(.L_23 - .L_22)
	.align		4
.L_22:
        /*001c*/ 	.word	index@($__internal_1_$__cuda_sm10x_tcgen05_guardrail_trap_phase_invalid_during_alloc)
        /*0020*/ 	.word	0x00000000


	//----- nvinfo : EIATTR_FRAME_SIZE
	.align		4
.L_23:
        /*0024*/ 	.byte	0x04, 0x11
        /*0026*/ 	.short	(.L_25 - .L_24)
	.align		4
.L_24:
        /*0028*/ 	.word	index@($__internal_0_$__cuda_sm10x_tcgen05_guardrail_trap_col_being_dealloced_not_returned_by_alloc)
        /*002c*/ 	.word	0x00000000


	//----- nvinfo : EIATTR_FRAME_SIZE
	.align		4
.L_25:
        /*0030*/ 	.byte	0x04, 0x11
        /*0032*/ 	.short	(.L_27 - .L_26)
	.align		4
.L_26:
        /*0034*/ 	.word	index@(_ZN7cutlass13device_kernelINS_4gemm6kernel13GemmUniversalIN4cute5tupleIJiiiiEEENS1_10collective13CollectiveMmaINS1_35MainloopSm100TmaUmmaWarpSpecializedILi73ELi2ELi4ENS5_IJNS4_1CILi1EEESB_SB_EEEEENS5_IJNSA_ILi64EEENSA_ILi32EEESF_EEENS_12float_e4m3_tENS5_IJlSB_lEEESH_SI_NS4_8TiledMMAINS4_8MMA_AtomIJNS4_10MMA_TraitsINS4_19SM100_MMA_F8F6F4_SSEJSH_SH_fSE_SF_NS4_17integral_constantINS4_4UMMA5MajorELSP_0EEESQ_NSN_INSO_7ScaleInELSR_0EEESS_EEEEEENS4_6LayoutISC_NS5_IJNSA_ILi0EEESW_SW_EEEEENS5_IJNS4_10UnderscoreESZ_SZ_EEEEENS4_13SM90_TMA_LOADENS4_14ComposedLayoutINS4_7SwizzleILi1ELi4ELi3EEENS4_18smem_ptr_flag_bitsILi8EEENSV_INS5_IJNSA_ILi8EEESF_EEENS5_IJSF_SB_EEEEEEEvNS4_8identityES12_S1C_vS1D_EENS_8epilogue10collective18CollectiveEpilogueINS1F_23Sm100TmaWarpSpecializedILi1ELi1ELi16ELb0ELb0EEEJSG_NS5_IJNSV_ISE_SB_EENSV_ISF_SB_EEEEESH_SI_SH_SI_NS1F_6fusion15FusionCallbacksIS1J_NS1N_17LinearCombinationISH_fSH_fLNS_15FloatRoundStyleE2EEESG_S1M_JEEENS4_5SM1004TMEM4LOAD26SM100_TMEM_LOAD_16dp32b16xES12_S1C_NS4_39AutoVectorizingCopyWithAssumedAlignmentILi128EEENS4_14SM90_TMA_STOREES1C_S1Y_S1Y_EEEvvEEEEvNT_6ParamsE)
        /*0038*/ 	.word	0x00000000


	//----- nvinfo : EIATTR_MIN_STACK_SIZE
	.align		4
.L_27:
        /*003c*/ 	.byte	0x04, 0x12
        /*003e*/ 	.short	(.L_29 - .L_28)
	.align		4
.L_28:
        /*0040*/ 	.word	index@(_ZN7cutlass13device_kernelINS_4gemm6kernel13GemmUniversalIN4cute5tupleIJiiiiEEENS1_10collective13CollectiveMmaINS1_35MainloopSm100TmaUmmaWarpSpecializedILi73ELi2ELi4ENS5_IJNS4_1CILi1EEESB_SB_EEEEENS5_IJNSA_ILi64EEENSA_ILi32EEESF_EEENS_12float_e4m3_tENS5_IJlSB_lEEESH_SI_NS4_8TiledMMAINS4_8MMA_AtomIJNS4_10MMA_TraitsINS4_19SM100_MMA_F8F6F4_SSEJSH_SH_fSE_SF_NS4_17integral_constantINS4_4UMMA5MajorELSP_0EEESQ_NSN_INSO_7ScaleInELSR_0EEESS_EEEEEENS4_6LayoutISC_NS5_IJNSA_ILi0EEESW_SW_EEEEENS5_IJNS4_10UnderscoreESZ_SZ_EEEEENS4_13SM90_TMA_LOADENS4_14ComposedLayoutINS4_7SwizzleILi1ELi4ELi3EEENS4_18smem_ptr_flag_bitsILi8EEENSV_INS5_IJNSA_ILi8EEESF_EEENS5_IJSF_SB_EEEEEEEvNS4_8identityES12_S1C_vS1D_EENS_8epilogue10collective18CollectiveEpilogueINS1F_23Sm100TmaWarpSpecializedILi1ELi1ELi16ELb0ELb0EEEJSG_NS5_IJNSV_ISE_SB_EENSV_ISF_SB_EEEEESH_SI_SH_SI_NS1F_6fusion15FusionCallbacksIS1J_NS1N_17LinearCombinationISH_fSH_fLNS_15FloatRoundStyleE2EEESG_S1M_JEEENS4_5SM1004TMEM4LOAD26SM100_TMEM_LOAD_16dp32b16xES12_S1C_NS4_39AutoVectorizingCopyWithAssumedAlignmentILi128EEENS4_14SM90_TMA_STOREES1C_S1Y_S1Y_EEEvvEEEEvNT_6ParamsE)
        /*0044*/ 	.word	0x00000000
.L_29:


//--------------------- .nv.compat                --------------------------
	.section	.nv.compat,"",@"SHT_CUDA_COMPAT_INFO"
	.align	4
        /*0000*/ 	.byte	0x02, 0x09, 0x01, 0x00, 0x02, 0x02, 0x02, 0x00, 0x02, 0x05, 0x05, 0x00, 0x03, 0x07, 0x01, 0x01
        /*0010*/ 	.byte	0x02, 0x03, 0x01, 0x00, 0x02, 0x06, 0x01, 0x00, 0x04, 0x0b, 0x08, 0x00, 0x09, 0x00, 0x00, 0x00
        /*0020*/ 	.byte	0x00, 0x00, 0x00, 0x00


//--------------------- .nv.info._ZN7cutlass13device_kernelINS_4gemm6kernel13GemmUniversalIN4cute5tupleIJiiiiEEENS1_10collective13CollectiveMmaINS1_35MainloopSm100TmaUmmaWarpSpecializedILi73ELi2ELi4ENS5_IJNS4_1CILi1EEESB_SB_EEEEENS5_IJNSA_ILi64EEENSA_ILi32EEESF_EEENS_12float_e4m3_tENS5_IJlSB_lEEESH_SI_NS4_8TiledMMAINS4_8MMA_AtomIJNS4_10MMA_TraitsINS4_19SM100_MMA_F8F6F4_SSEJSH_SH_fSE_SF_NS4_17integral_constantINS4_4UMMA5MajorELSP_0EEESQ_NSN_INSO_7ScaleInELSR_0EEESS_EEEEEENS4_6LayoutISC_NS5_IJNSA_ILi0EEESW_SW_EEEEENS5_IJNS4_10UnderscoreESZ_SZ_EEEEENS4_13SM90_TMA_LOADENS4_14ComposedLayoutINS4_7SwizzleILi1ELi4ELi3EEENS4_18smem_ptr_flag_bitsILi8EEENSV_INS5_IJNSA_ILi8EEESF_EEENS5_IJSF_SB_EEEEEEEvNS4_8identityES12_S1C_vS1D_EENS_8epilogue10collective18CollectiveEpilogueINS1F_23Sm100TmaWarpSpecializedILi1ELi1ELi16ELb0ELb0EEEJSG_NS5_IJNSV_ISE_SB_EENSV_ISF_SB_EEEEESH_SI_SH_SI_NS1F_6fusion15FusionCallbacksIS1J_NS1N_17LinearCombinationISH_fSH_fLNS_15FloatRoundStyleE2EEESG_S1M_JEEENS4_5SM1004TMEM4LOAD26SM100_TMEM_LOAD_16dp32b16xES12_S1C_NS4_39AutoVectorizingCopyWithAssumedAlignmentILi128EEENS4_14SM90_TMA_STOREES1C_S1Y_S1Y_EEEvvEEEEvNT_6ParamsE --------------------------
	.section	.nv.info._ZN7cutlass13device_kernelINS_4gemm6kernel13GemmUniversalIN4cute5tupleIJiiiiEEENS1_10collective13CollectiveMmaINS1_35MainloopSm100TmaUmmaWarpSpecializedILi73ELi2ELi4ENS5_IJNS4_1CILi1EEESB_SB_EEEEENS5_IJNSA_ILi64EEENSA_ILi32EEESF_EEENS_12float_e4m3_tENS5_IJlSB_lEEESH_SI_NS4_8TiledMMAINS4_8MMA_AtomIJNS4_10MMA_TraitsINS4_19SM100_MMA_F8F6F4_SSEJSH_SH_fSE_SF_NS4_17integral_constantINS4_4UMMA5MajorELSP_0EEESQ_NSN_INSO_7ScaleInELSR_0EEESS_EEEEEENS4_6LayoutISC_NS5_IJNSA_ILi0EEESW_SW_EEEEENS5_IJNS4_10UnderscoreESZ_SZ_EEEEENS4_13SM90_TMA_LOADENS4_14ComposedLayoutINS4_7SwizzleILi1ELi4ELi3EEENS4_18smem_ptr_flag_bitsILi8EEENSV_INS5_IJNSA_ILi8EEESF_EEENS5_IJSF_SB_EEEEEEEvNS4_8identityES12_S1C_vS1D_EENS_8epilogue10collective18CollectiveEpilogueINS1F_23Sm100TmaWarpSpecializedILi1ELi1ELi16ELb0ELb0EEEJSG_NS5_IJNSV_ISE_SB_EENSV_ISF_SB_EEEEESH_SI_SH_SI_NS1F_6fusion15FusionCallbacksIS1J_NS1N_17LinearCombinationISH_fSH_fLNS_15FloatRoundStyleE2EEESG_S1M_JEEENS4_5SM1004TMEM4LOAD26SM100_TMEM_LOAD_16dp32b16xES12_S1C_NS4_39AutoVectorizingCopyWithAssumedAlignmentILi128EEENS4_14SM90_TMA_STOREES1C_S1Y_S1Y_EEEvvEEEEvNT_6ParamsE,"",@"SHT_CUDA_INFO"
	.sectionflags	@""
	.align	4


	//----- nvinfo : EIATTR_CUDA_API_VERSION
	.align		4
        /*0000*/ 	.byte	0x04, 0x37
        /*0002*/ 	.short	(.L_31 - .L_30)
.L_30:
        /*0004*/ 	.word	0x00000082


	//----- nvinfo : EIATTR_KPARAM_INFO
	.align		4
.L_31:
        /*0008*/ 	.byte	0x04, 0x17
        /*000a*/ 	.short	(.L_33 - .L_32)
.L_32:
        /*000c*/ 	.word	0x00000000
        /*0010*/ 	.short	0x0000
        /*0012*/ 	.short	0x0000
        /*0014*/ 	.byte	0x00, 0xf0, 0x01, 0x20


	//----- nvinfo : EIATTR_AT_ENTRY_FRAGMENTS
	.align		4
.L_33:
        /*0018*/ 	.byte	0x04, 0x4f
        /*001a*/ 	.short	(.L_35 - .L_34)


	//   ....[0]....
.L_34:
        /*001c*/ 	.word	0x00000006


	//----- nvinfo : EIATTR_RESERVED_SMEM_USED
	.align		4
.L_35:
        /*0020*/ 	.byte	0x01, 0x41
	.zero		2


	//----- nvinfo : EIATTR_SPARSE_MMA_MASK
	.align		4
        /*0024*/ 	.byte	0x03, 0x50
        /*0026*/ 	.short	0x0000


	//----- nvinfo : EIATTR_TCGEN05_1CTA_USED
	.align		4
        /*0028*/ 	.byte	0x01, 0x51
	.zero		2


	//----- nvinfo : EIATTR_MAXREG_COUNT
	.align		4
        /*002c*/ 	.byte	0x03, 0x1b
        /*002e*/ 	.short	0x00ff


	//----- nvinfo : EIATTR_NUM_BARRIERS
	.align		4
        /*0030*/ 	.byte	0x02, 0x4c
        /*0032*/ 	.byte	0x07
	.zero		1


	//----- nvinfo : EIATTR_EXTERNS
	.align		4
        /*0034*/ 	.byte	0x04, 0x0f
        /*0036*/ 	.short	(.L_37 - .L_36)


	//   ....[0]....
	.align		4
.L_36:
        /*0038*/ 	.word	index@(__assertfail)


	//----- nvinfo : EIATTR_MERCURY_ISA_VERSION
	.align		4
.L_37:
        /*003c*/ 	.byte	0x03, 0x5f
        /*003e*/ 	.short	0x0101


	//----- nvinfo : EIATTR_INT_WARP_WIDE_INSTR_OFFSETS
	.align		4
        /*0040*/ 	.byte	0x04, 0x31
        /*0042*/ 	.short	(.L_39 - .L_38)


	//   ....[0]....
.L_38:
        /*0044*/ 	.word	0x00002670


	//   ....[1]....
        /*0048*/ 	.word	0x00004020


	//   ....[2]....
        /*004c*/ 	.word	0x00004050


	//   ....[3]....
        /*0050*/ 	.word	0x000040a0


	//   ....[4]....
        /*0054*/ 	.word	0x00004aa0


	//   ....[5]....
        /*0058*/ 	.word	0x00004b90


	//----- nvinfo : EIATTR_COOP_GROUP_MASK_REGIDS
	.align		4
.L_39:
        /*005c*/ 	.byte	0x04, 0x29
        /*005e*/ 	.short	(.L_41 - .L_40)


	//   ....[0]....
.L_40:
        /*0060*/ 	.word	0xffffffff


	//   ....[1]....
        /*0064*/ 	.word	0xffffffff


	//   ....[2]....
        /*0068*/ 	.word	0xffffffff


	//   ....[3]....
        /*006c*/ 	.word	0xffffffff


	//   ....[4]....
        /*0070*/ 	.word	0xffffffff


	//   ....[5]....
        /*0074*/ 	.word	0xffffffff


	//   ....[6]....
        /*0078*/ 	.word	0xffffffff


	//   ....[7]....
        /*007c*/ 	.word	0xffffffff


	//   ....[8]....
        /*0080*/ 	.word	0xffffffff


	//   ....[9]....
        /*0084*/ 	.word	0xffffffff


	//   ....[10]....
        /*0088*/ 	.word	0xffffffff


	//   ....[11]....
        /*008c*/ 	.word	0xffffffff


	//   ....[12]....
        /*0090*/ 	.word	0xffffffff


	//----- nvinfo : EIATTR_COOP_GROUP_INSTR_OFFSETS
	.align		4
.L_41:
        /*0094*/ 	.byte	0x04, 0x28
        /*0096*/ 	.short	(.L_43 - .L_42)


	//   ....[0]....
.L_42:
        /*0098*/ 	.word	0x00000090


	//   ....[1]....
        /*009c*/ 	.word	0x000004d0


	//   ....[2]....
        /*00a0*/ 	.word	0x00000f10


	//   ....[3]....
        /*00a4*/ 	.word	0x00001050


	//   ....[4]....
        /*00a8*/ 	.word	0x00001150


	//   ....[5]....
        /*00ac*/ 	.word	0x000012c0


	//   ....[6]....
        /*00b0*/ 	.word	0x00001460


	//   ....[7]....
        /*00b4*/ 	.word	0x00002550


	//   ....[8]....
        /*00b8*/ 	.word	0x00003390


	//   ....[9]....
        /*00bc*/ 	.word	0x000035a0


	//   ....[10]....
        /*00c0*/ 	.word	0x000035d0


	//   ....[11]....
        /*00c4*/ 	.word	0x00003f10


	//   ....[12]....
        /*00c8*/ 	.word	0x00004140


	//----- nvinfo : EIATTR_VRC_CTA_INIT_COUNT
	.align		4
.L_43:
        /*00cc*/ 	.byte	0x02, 0x4a
        /*00ce*/ 	.byte	0x80
	.zero		1


	//----- nvinfo : EIATTR_SYSCALL_OFFSETS
	.align		4
        /*00d0*/ 	.byte	0x04, 0x46
        /*00d2*/ 	.short	(.L_45 - .L_44)


	//   ....[0]....
.L_44:
        /*00d4*/ 	.word	0x00005560


	//   ....[1]....
        /*00d8*/ 	.word	0x000056a0


	//   ....[2]....
        /*00dc*/ 	.word	0x00005db0


	//----- nvinfo : EIATTR_MBARRIER_INSTR_OFFSETS
	.align		4
.L_45:
        /*00e0*/ 	.byte	0x04, 0x39
        /*00e2*/ 	.short	(.L_47 - .L_46)


	//   ....[0]....
.L_46:
        /*00e4*/ 	.word	0x000005d0
        /*00e8*/ 	.word	0x000000ff
        /*00ec*/ 	.word	0x00000000
        /*00f0*/ 	.short	0x0100
        /*00f2*/ 	.byte	0x05
	.zero		1


	//   ....[1]....
        /*00f4*/ 	.word	0x000005e0
        /*00f8*/ 	.word	0x000000ff
        /*00fc*/ 	.word	0x00000248
        /*0100*/ 	.short	0x0100
        /*0102*/ 	.byte	0x05
	.zero		1


	//   ....[2]....
        /*0104*/ 	.word	0x000005f0
        /*0108*/ 	.word	0x000000ff
        /*010c*/ 	.word	0x00000008
        /*0110*/ 	.short	0x0100
        /*0112*/ 	.byte	0x05
	.zero		1


	//   ....[3]....
        /*0114*/ 	.word	0x00000600
        /*0118*/ 	.word	0x000000ff
        /*011c*/ 	.word	0x00000250
        /*0120*/ 	.short	0x0100
        /*0122*/ 	.byte	0x05
	.zero		1


	//   ....[4]....
        /*0124*/ 	.word	0x00000610
        /*0128*/ 	.word	0x000000ff
        /*012c*/ 	.word	0x00000010
        /*0130*/ 	.short	0x0100
        /*0132*/ 	.byte	0x05
	.zero		1


	//   ....[5]....
        /*0134*/ 	.word	0x00000620
        /*0138*/ 	.word	0x000000ff
        /*013c*/ 	.word	0x00000258
        /*0140*/ 	.short	0x0100
        /*0142*/ 	.byte	0x05
	.zero		1


	//   ....[6]....
        /*0144*/ 	.word	0x00000630
        /*0148*/ 	.word	0x000000ff
        /*014c*/ 	.word	0x00000018
        /*0150*/ 	.short	0x0100
        /*0152*/ 	.byte	0x05
	.zero		1


	//   ....[7]....
        /*0154*/ 	.word	0x00000640
        /*0158*/ 	.word	0x000000ff
        /*015c*/ 	.word	0x00000260
        /*0160*/ 	.short	0x0100
        /*0162*/ 	.byte	0x05
	.zero		1


	//   ....[8]....
        /*0164*/ 	.word	0x00000650
        /*0168*/ 	.word	0x000000ff
        /*016c*/ 	.word	0x00000020
        /*0170*/ 	.short	0x0100
        /*0172*/ 	.byte	0x05
	.zero		1


	//   ....[9]....
        /*0174*/ 	.word	0x00000660
        /*0178*/ 	.word	0x000000ff
        /*017c*/ 	.word	0x00000268
        /*0180*/ 	.short	0x0100
        /*0182*/ 	.byte	0x05
	.zero		1


	//   ....[10]....
        /*0184*/ 	.word	0x00000670
        /*0188*/ 	.word	0x000000ff
        /*018c*/ 	.word	0x00000028
        /*0190*/ 	.short	0x0100
        /*0192*/ 	.byte	0x05
	.zero		1


	//   ....[11]....
        /*0194*/ 	.word	0x00000680
        /*0198*/ 	.word	0x000000ff
        /*019c*/ 	.word	0x00000270
        /*01a0*/ 	.short	0x0100
        /*01a2*/ 	.byte	0x05
	.zero		1


	//   ....[12]....
        /*01a4*/ 	.word	0x00000690
        /*01a8*/ 	.word	0x000000ff
        /*01ac*/ 	.word	0x00000030
        /*01b0*/ 	.short	0x0100
        /*01b2*/ 	.byte	0x05
	.zero		1


	//   ....[13]....
        /*01b4*/ 	.word	0x000006a0
        /*01b8*/ 	.word	0x000000ff
        /*01bc*/ 	.word	0x00000278
        /*01c0*/ 	.short	0x0100
        /*01c2*/ 	.byte	0x05
	.zero		1


	//   ....[14]....
        /*01c4*/ 	.word	0x000006b0
        /*01c8*/ 	.word	0x000000ff
        /*01cc*/ 	.word	0x00000038
        /*01d0*/ 	.short	0x0100
        /*01d2*/ 	.byte	0x05
	.zero		1


	//   ....[15]....
        /*01d4*/ 	.word	0x000006c0
        /*01d8*/ 	.word	0x000000ff
        /*01dc*/ 	.word	0x00000280
        /*01e0*/ 	.short	0x0100
        /*01e2*/ 	.byte	0x05
	.zero		1


	//   ....[16]....
        /*01e4*/ 	.word	0x000006d0
        /*01e8*/ 	.word	0x000000ff
        /*01ec*/ 	.word	0x00000040
        /*01f0*/ 	.short	0x0100
        /*01f2*/ 	.byte	0x05
	.zero		1


	//   ....[17]....
        /*01f4*/ 	.word	0x000006e0
        /*01f8*/ 	.word	0x000000ff
        /*01fc*/ 	.word	0x00000288
        /*0200*/ 	.short	0x0100
        /*0202*/ 	.byte	0x05
	.zero		1


	//   ....[18]....
        /*0204*/ 	.word	0x000006f0
        /*0208*/ 	.word	0x000000ff
        /*020c*/ 	.word	0x00000048
        /*0210*/ 	.short	0x0100
        /*0212*/ 	.byte	0x05
	.zero		1


	//   ....[19]....
        /*0214*/ 	.word	0x00000700
        /*0218*/ 	.word	0x000000ff
        /*021c*/ 	.word	0x00000290
        /*0220*/ 	.short	0x0100
        /*0222*/ 	.byte	0x05
	.zero		1


	//   ....[20]....
        /*0224*/ 	.word	0x00000710
        /*0228*/ 	.word	0x000000ff
        /*022c*/ 	.word	0x00000050
        /*0230*/ 	.short	0x0100
        /*0232*/ 	.byte	0x05
	.zero		1


	//   ....[21]....
        /*0234*/ 	.word	0x00000720
        /*0238*/ 	.word	0x000000ff
        /*023c*/ 	.word	0x00000298
        /*0240*/ 	.short	0x0100
        /*0242*/ 	.byte	0x05
	.zero		1


	//   ....[22]....
        /*0244*/ 	.word	0x00000730
        /*0248*/ 	.word	0x000000ff
        /*024c*/ 	.word	0x00000058
        /*0250*/ 	.short	0x0100
        /*0252*/ 	.byte	0x05
	.zero		1


	//   ....[23]....
        /*0254*/ 	.word	0x00000740
        /*0258*/ 	.word	0x000000ff
        /*025c*/ 	.word	0x000002a0
        /*0260*/ 	.short	0x0100
        /*0262*/ 	.byte	0x05
	.zero		1


	//   ....[24]....
        /*0264*/ 	.word	0x00000750
        /*0268*/ 	.word	0x000000ff
        /*026c*/ 	.word	0x00000060
        /*0270*/ 	.short	0x0100
        /*0272*/ 	.byte	0x05
	.zero		1


	//   ....[25]....
        /*0274*/ 	.word	0x00000760
        /*0278*/ 	.word	0x000000ff
        /*027c*/ 	.word	0x000002a8
        /*0280*/ 	.short	0x0100
        /*0282*/ 	.byte	0x05
	.zero		1


	//   ....[26]....
        /*0284*/ 	.word	0x00000770
        /*0288*/ 	.word	0x000000ff
        /*028c*/ 	.word	0x00000068
        /*0290*/ 	.short	0x0100
        /*0292*/ 	.byte	0x05
	.zero		1


	//   ....[27]....
        /*0294*/ 	.word	0x00000780
        /*0298*/ 	.word	0x000000ff
        /*029c*/ 	.word	0x000002b0
        /*02a0*/ 	.short	0x0100
        /*02a2*/ 	.byte	0x05
	.zero		1


	//   ....[28]....
        /*02a4*/ 	.word	0x00000790
        /*02a8*/ 	.word	0x000000ff
        /*02ac*/ 	.word	0x00000070
        /*02b0*/ 	.short	0x0100
        /*02b2*/ 	.byte	0x05
	.zero		1


	//   ....[29]....
        /*02b4*/ 	.word	0x000007a0
        /*02b8*/ 	.word	0x000000ff
        /*02bc*/ 	.word	0x000002b8
        /*02c0*/ 	.short	0x0100
        /*02c2*/ 	.byte	0x05
	.zero		1


	//   ....[30]....
        /*02c4*/ 	.word	0x000007b0
        /*02c8*/ 	.word	0x000000ff
        /*02cc*/ 	.word	0x00000078
        /*02d0*/ 	.short	0x0100
        /*02d2*/ 	.byte	0x05
	.zero		1


	//   ....[31]....
        /*02d4*/ 	.word	0x000007c0
        /*02d8*/ 	.word	0x000000ff
        /*02dc*/ 	.word	0x000002c0
        /*02e0*/ 	.short	0x0100
        /*02e2*/ 	.byte	0x05
	.zero		1


	//   ....[32]....
        /*02e4*/ 	.word	0x000007d0
        /*02e8*/ 	.word	0x000000ff
        /*02ec*/ 	.word	0x00000080
        /*02f0*/ 	.short	0x0100
        /*02f2*/ 	.byte	0x05
	.zero		1


	//   ....[33]....
        /*02f4*/ 	.word	0x000007e0
        /*02f8*/ 	.word	0x000000ff
        /*02fc*/ 	.word	0x000002c8
        /*0300*/ 	.short	0x0100
        /*0302*/ 	.byte	0x05
	.zero		1


	//   ....[34]....
        /*0304*/ 	.word	0x000007f0
        /*0308*/ 	.word	0x000000ff
        /*030c*/ 	.word	0x00000088
        /*0310*/ 	.short	0x0100
        /*0312*/ 	.byte	0x05
	.zero		1


	//   ....[35]....
        /*0314*/ 	.word	0x00000800
        /*0318*/ 	.word	0x000000ff
        /*031c*/ 	.word	0x000002d0
        /*0320*/ 	.short	0x0100
        /*0322*/ 	.byte	0x05
	.zero		1


	//   ....[36]....
        /*0324*/ 	.word	0x00000810
        /*0328*/ 	.word	0x000000ff
        /*032c*/ 	.word	0x00000090
        /*0330*/ 	.short	0x0100
        /*0332*/ 	.byte	0x05
	.zero		1


	//   ....[37]....
        /*0334*/ 	.word	0x00000820
        /*0338*/ 	.word	0x000000ff
        /*033c*/ 	.word	0x000002d8
        /*0340*/ 	.short	0x0100
        /*0342*/ 	.byte	0x05
	.zero		1


	//   ....[38]....
        /*0344*/ 	.word	0x00000830
        /*0348*/ 	.word	0x000000ff
        /*034c*/ 	.word	0x00000098
        /*0350*/ 	.short	0x0100
        /*0352*/ 	.byte	0x05
	.zero		1


	//   ....[39]....
        /*0354*/ 	.word	0x00000840
        /*0358*/ 	.word	0x000000ff
        /*035c*/ 	.word	0x000002e0
        /*0360*/ 	.short	0x0100
        /*0362*/ 	.byte	0x05
	.zero		1


	//   ....[40]....
        /*0364*/ 	.word	0x00000850
        /*0368*/ 	.word	0x000000ff
        /*036c*/ 	.word	0x000000a0
        /*0370*/ 	.short	0x0100
        /*0372*/ 	.byte	0x05
	.zero		1


	//   ....[41]....
        /*0374*/ 	.word	0x00000860
        /*0378*/ 	.word	0x000000ff
        /*037c*/ 	.word	0x000002e8
        /*0380*/ 	.short	0x0100
        /*0382*/ 	.byte	0x05
	.zero		1


	//   ....[42]....
        /*0384*/ 	.word	0x00000870
        /*0388*/ 	.word	0x000000ff
        /*038c*/ 	.word	0x000000a8
        /*0390*/ 	.short	0x0100
        /*0392*/ 	.byte	0x05
	.zero		1


	//   ....[43]....
        /*0394*/ 	.word	0x00000880
        /*0398*/ 	.word	0x000000ff
        /*039c*/ 	.word	0x000002f0
        /*03a0*/ 	.short	0x0100
        /*03a2*/ 	.byte	0x05
	.zero		1


	//   ....[44]....
        /*03a4*/ 	.word	0x00000890
        /*03a8*/ 	.word	0x000000ff
        /*03ac*/ 	.word	0x000000b0
        /*03b0*/ 	.short	0x0100
        /*03b2*/ 	.byte	0x05
	.zero		1


	//   ....[45]....
        /*03b4*/ 	.word	0x000008a0
        /*03b8*/ 	.word	0x000000ff
        /*03bc*/ 	.word	0x000002f8
        /*03c0*/ 	.short	0x0100
        /*03c2*/ 	.byte	0x05
	.zero		1


	//   ....[46]....
        /*03c4*/ 	.word	0x000008b0
        /*03c8*/ 	.word	0x000000ff
        /*03cc*/ 	.word	0x000000b8
        /*03d0*/ 	.short	0x0100
        /*03d2*/ 	.byte	0x05
	.zero		1


	//   ....[47]....
        /*03d4*/ 	.word	0x000008c0
        /*03d8*/ 	.word	0x000000ff
        /*03dc*/ 	.word	0x00000300
        /*03e0*/ 	.short	0x0100
        /*03e2*/ 	.byte	0x05
	.zero		1


	//   ....[48]....
        /*03e4*/ 	.word	0x000008d0
        /*03e8*/ 	.word	0x000000ff
        /*03ec*/ 	.word	0x000000c0
        /*03f0*/ 	.short	0x0100
        /*03f2*/ 	.byte	0x05
	.zero		1


	//   ....[49]....
        /*03f4*/ 	.word	0x000008e0
        /*03f8*/ 	.word	0x000000ff
        /*03fc*/ 	.word	0x00000308
        /*0400*/ 	.short	0x0100
        /*0402*/ 	.byte	0x05
	.zero		1


	//   ....[50]....
        /*0404*/ 	.word	0x000008f0
        /*0408*/ 	.word	0x000000ff
        /*040c*/ 	.word	0x000000c8
        /*0410*/ 	.short	0x0100
        /*0412*/ 	.byte	0x05
	.zero		1


	//   ....[51]....
        /*0414*/ 	.word	0x00000900
        /*0418*/ 	.word	0x000000ff
        /*041c*/ 	.word	0x00000310
        /*0420*/ 	.short	0x0100
        /*0422*/ 	.byte	0x05
	.zero		1


	//   ....[52]....
        /*0424*/ 	.word	0x00000910
        /*0428*/ 	.word	0x000000ff
        /*042c*/ 	.word	0x000000d0
        /*0430*/ 	.short	0x0100
        /*0432*/ 	.byte	0x05
	.zero		1


	//   ....[53]....
        /*0434*/ 	.word	0x00000920
        /*0438*/ 	.word	0x000000ff
        /*043c*/ 	.word	0x00000318
        /*0440*/ 	.short	0x0100
        /*0442*/ 	.byte	0x05
	.zero		1


	//   ....[54]....
        /*0444*/ 	.word	0x00000930
        /*0448*/ 	.word	0x000000ff
        /*044c*/ 	.word	0x000000d8
        /*0450*/ 	.short	0x0100
        /*0452*/ 	.byte	0x05
	.zero		1


	//   ....[55]....
        /*0454*/ 	.word	0x00000940
        /*0458*/ 	.word	0x000000ff
        /*045c*/ 	.word	0x00000320
        /*0460*/ 	.short	0x0100
        /*0462*/ 	.byte	0x05
	.zero		1


	//   ....[56]....
        /*0464*/ 	.word	0x00000950
        /*0468*/ 	.word	0x000000ff
        /*046c*/ 	.word	0x000000e0
        /*0470*/ 	.short	0x0100
        /*0472*/ 	.byte	0x05
	.zero		1


	//   ....[57]....
        /*0474*/ 	.word	0x00000960
        /*0478*/ 	.word	0x000000ff
        /*047c*/ 	.word	0x00000328
        /*0480*/ 	.short	0x0100
        /*0482*/ 	.byte	0x05
	.zero		1


	//   ....[58]....
        /*0484*/ 	.word	0x00000970
        /*0488*/ 	.word	0x000000ff
        /*048c*/ 	.word	0x000000e8
        /*0490*/ 	.short	0x0100
        /*0492*/ 	.byte	0x05
	.zero		1


	//   ....[59]....
        /*0494*/ 	.word	0x00000980
        /*0498*/ 	.word	0x000000ff
        /*049c*/ 	.word	0x00000330
        /*04a0*/ 	.short	0x0100
        /*04a2*/ 	.byte	0x05
	.zero		1


	//   ....[60]....
        /*04a4*/ 	.word	0x00000990
        /*04a8*/ 	.word	0x000000ff
        /*04ac*/ 	.word	0x000000f0
        /*04b0*/ 	.short	0x0100
        /*04b2*/ 	.byte	0x05
	.zero		1


	//   ....[61]....
        /*04b4*/ 	.word	0x000009a0
        /*04b8*/ 	.word	0x000000ff
        /*04bc*/ 	.word	0x00000338
        /*04c0*/ 	.short	0x0100
        /*04c2*/ 	.byte	0x05
	.zero		1


	//   ....[62]....
        /*04c4*/ 	.word	0x000009b0
        /*04c8*/ 	.word	0x000000ff
        /*04cc*/ 	.word	0x000000f8
        /*04d0*/ 	.short	0x0100
        /*04d2*/ 	.byte	0x05
	.zero		1


	//   ....[63]....
        /*04d4*/ 	.word	0x000009c0
        /*04d8*/ 	.word	0x000000ff
        /*04dc*/ 	.word	0x00000340
        /*04e0*/ 	.short	0x0100
        /*04e2*/ 	.byte	0x05
	.zero		1


	//   ....[64]....
        /*04e4*/ 	.word	0x000009d0
        /*04e8*/ 	.word	0x000000ff
        /*04ec*/ 	.word	0x00000100
        /*04f0*/ 	.short	0x0100
        /*04f2*/ 	.byte	0x05
	.zero		1


	//   ....[65]....
        /*04f4*/ 	.word	0x000009e0
        /*04f8*/ 	.word	0x000000ff
        /*04fc*/ 	.word	0x00000348
        /*0500*/ 	.short	0x0100
        /*0502*/ 	.byte	0x05
	.zero		1


	//   ....[66]....
        /*0504*/ 	.word	0x000009f0
        /*0508*/ 	.word	0x000000ff
        /*050c*/ 	.word	0x00000108
        /*0510*/ 	.short	0x0100
        /*0512*/ 	.byte	0x05
	.zero		1


	//   ....[67]....
        /*0514*/ 	.word	0x00000a00
        /*0518*/ 	.word	0x000000ff
        /*051c*/ 	.word	0x00000350
        /*0520*/ 	.short	0x0100
        /*0522*/ 	.byte	0x05
	.zero		1


	//   ....[68]....
        /*0524*/ 	.word	0x00000a10
        /*0528*/ 	.word	0x000000ff
        /*052c*/ 	.word	0x00000110
        /*0530*/ 	.short	0x0100
        /*0532*/ 	.byte	0x05
	.zero		1


	//   ....[69]....
        /*0534*/ 	.word	0x00000a20
        /*0538*/ 	.word	0x000000ff
        /*053c*/ 	.word	0x00000358
        /*0540*/ 	.short	0x0100
        /*0542*/ 	.byte	0x05
	.zero		1


	//   ....[70]....
        /*0544*/ 	.word	0x00000a30
        /*0548*/ 	.word	0x000000ff
        /*054c*/ 	.word	0x00000118
        /*0550*/ 	.short	0x0100
        /*0552*/ 	.byte	0x05
	.zero		1


	//   ....[71]....
        /*0554*/ 	.word	0x00000a40
        /*0558*/ 	.word	0x000000ff
        /*055c*/ 	.word	0x00000360
        /*0560*/ 	.short	0x0100
        /*0562*/ 	.byte	0x05
	.zero		1


	//   ....[72]....
        /*0564*/ 	.word	0x00000a50
        /*0568*/ 	.word	0x000000ff
        /*056c*/ 	.word	0x00000120
        /*0570*/ 	.short	0x0100
        /*0572*/ 	.byte	0x05
	.zero		1


	//   ....[73]....
        /*0574*/ 	.word	0x00000a60
        /*0578*/ 	.word	0x000000ff
        /*057c*/ 	.word	0x00000368
        /*0580*/ 	.short	0x0100
        /*0582*/ 	.byte	0x05
	.zero		1


	//   ....[74]....
        /*0584*/ 	.word	0x00000a70
        /*0588*/ 	.word	0x000000ff
        /*058c*/ 	.word	0x00000128
        /*0590*/ 	.short	0x0100
        /*0592*/ 	.byte	0x05
	.zero		1


	//   ....[75]....
        /*0594*/ 	.word	0x00000a80
        /*0598*/ 	.word	0x000000ff
        /*059c*/ 	.word	0x00000370
        /*05a0*/ 	.short	0x0100
        /*05a2*/ 	.byte	0x05
	.zero		1


	//   ....[76]....
        /*05a4*/ 	.word	0x00000a90
        /*05a8*/ 	.word	0x000000ff
        /*05ac*/ 	.word	0x00000130
        /*05b0*/ 	.short	0x0100
        /*05b2*/ 	.byte	0x05
	.zero		1


	//   ....[77]....
        /*05b4*/ 	.word	0x00000aa0
        /*05b8*/ 	.word	0x000000ff
        /*05bc*/ 	.word	0x00000378
        /*05c0*/ 	.short	0x0100
        /*05c2*/ 	.byte	0x05
	.zero		1


	//   ....[78]....
        /*05c4*/ 	.word	0x00000ab0
        /*05c8*/ 	.word	0x000000ff
        /*05cc*/ 	.word	0x00000138
        /*05d0*/ 	.short	0x0100
        /*05d2*/ 	.byte	0x05
	.zero		1


	//   ....[79]....
        /*05d4*/ 	.word	0x00000ac0
        /*05d8*/ 	.word	0x000000ff
        /*05dc*/ 	.word	0x00000380
        /*05e0*/ 	.short	0x0100
        /*05e2*/ 	.byte	0x05
	.zero		1


	//   ....[80]....
        /*05e4*/ 	.word	0x00000ad0
        /*05e8*/ 	.word	0x000000ff
        /*05ec*/ 	.word	0x00000140
        /*05f0*/ 	.short	0x0100
        /*05f2*/ 	.byte	0x05
	.zero		1


	//   ....[81]....
        /*05f4*/ 	.word	0x00000ae0
        /*05f8*/ 	.word	0x000000ff
        /*05fc*/ 	.word	0x00000388
        /*0600*/ 	.short	0x0100
        /*0602*/ 	.byte	0x05
	.zero		1


	//   ....[82]....
        /*0604*/ 	.word	0x00000af0
        /*0608*/ 	.word	0x000000ff
        /*060c*/ 	.word	0x00000148
        /*0610*/ 	.short	0x0100
        /*0612*/ 	.byte	0x05
	.zero		1


	//   ....[83]....
        /*0614*/ 	.word	0x00000b00
        /*0618*/ 	.word	0x000000ff
        /*061c*/ 	.word	0x00000390
        /*0620*/ 	.short	0x0100
        /*0622*/ 	.byte	0x05
	.zero		1


	//   ....[84]....
        /*0624*/ 	.word	0x00000b10
        /*0628*/ 	.word	0x000000ff
        /*062c*/ 	.word	0x00000150
        /*0630*/ 	.short	0x0100
        /*0632*/ 	.byte	0x05
	.zero		1


	//   ....[85]....
        /*0634*/ 	.word	0x00000b20
        /*0638*/ 	.word	0x000000ff
        /*063c*/ 	.word	0x00000398
        /*0640*/ 	.short	0x0100
        /*0642*/ 	.byte	0x05
	.zero		1


	//   ....[86]....
        /*0644*/ 	.word	0x00000b30
        /*0648*/ 	.word	0x000000ff
        /*064c*/ 	.word	0x00000158
        /*0650*/ 	.short	0x0100
        /*0652*/ 	.byte	0x05
	.zero		1


	//   ....[87]....
        /*0654*/ 	.word	0x00000b40
        /*0658*/ 	.word	0x000000ff
        /*065c*/ 	.word	0x000003a0
        /*0660*/ 	.short	0x0100
        /*0662*/ 	.byte	0x05
	.zero		1


	//   ....[88]....
        /*0664*/ 	.word	0x00000b50
        /*0668*/ 	.word	0x000000ff
        /*066c*/ 	.word	0x00000160
        /*0670*/ 	.short	0x0100
        /*0672*/ 	.byte	0x05
	.zero		1


	//   ....[89]....
        /*0674*/ 	.word	0x00000b60
        /*0678*/ 	.word	0x000000ff
        /*067c*/ 	.word	0x000003a8
        /*0680*/ 	.short	0x0100
        /*0682*/ 	.byte	0x05
	.zero		1


	//   ....[90]....
        /*0684*/ 	.word	0x00000b70
        /*0688*/ 	.word	0x000000ff
        /*068c*/ 	.word	0x00000168
        /*0690*/ 	.short	0x0100
        /*0692*/ 	.byte	0x05
	.zero		1


	//   ....[91]....
        /*0694*/ 	.word	0x00000b80
        /*0698*/ 	.word	0x000000ff
        /*069c*/ 	.word	0x000003b0
        /*06a0*/ 	.short	0x0100
        /*06a2*/ 	.byte	0x05
	.zero		1


	//   ....[92]....
        /*06a4*/ 	.word	0x00000b90
        /*06a8*/ 	.word	0x000000ff
        /*06ac*/ 	.word	0x00000170
        /*06b0*/ 	.short	0x0100
        /*06b2*/ 	.byte	0x05
	.zero		1


	//   ....[93]....
        /*06b4*/ 	.word	0x00000ba0
        /*06b8*/ 	.word	0x000000ff
        /*06bc*/ 	.word	0x000003b8
        /*06c0*/ 	.short	0x0100
        /*06c2*/ 	.byte	0x05
	.zero		1


	//   ....[94]....
        /*06c4*/ 	.word	0x00000bb0
        /*06c8*/ 	.word	0x000000ff
        /*06cc*/ 	.word	0x00000178
        /*06d0*/ 	.short	0x0100
        /*06d2*/ 	.byte	0x05
	.zero		1


	//   ....[95]....
        /*06d4*/ 	.word	0x00000bc0
        /*06d8*/ 	.word	0x000000ff
        /*06dc*/ 	.word	0x000003c0
        /*06e0*/ 	.short	0x0100
        /*06e2*/ 	.byte	0x05
	.zero		1


	//   ....[96]....
        /*06e4*/ 	.word	0x00000bd0
        /*06e8*/ 	.word	0x000000ff
        /*06ec*/ 	.word	0x00000180
        /*06f0*/ 	.short	0x0100
        /*06f2*/ 	.byte	0x05
	.zero		1


	//   ....[97]....
        /*06f4*/ 	.word	0x00000be0
        /*06f8*/ 	.word	0x000000ff
        /*06fc*/ 	.word	0x000003c8
        /*0700*/ 	.short	0x0100
        /*0702*/ 	.byte	0x05
	.zero		1


	//   ....[98]....
        /*0704*/ 	.word	0x00000bf0
        /*0708*/ 	.word	0x000000ff
        /*070c*/ 	.word	0x00000188
        /*0710*/ 	.short	0x0100
        /*0712*/ 	.byte	0x05
	.zero		1


	//   ....[99]....
        /*0714*/ 	.word	0x00000c00
        /*0718*/ 	.word	0x000000ff
        /*071c*/ 	.word	0x000003d0
        /*0720*/ 	.short	0x0100
        /*0722*/ 	.byte	0x05
	.zero		1


	//   ....[100]....
        /*0724*/ 	.word	0x00000c10
        /*0728*/ 	.word	0x000000ff
        /*072c*/ 	.word	0x00000190
        /*0730*/ 	.short	0x0100
        /*0732*/ 	.byte	0x05
	.zero		1


	//   ....[101]....
        /*0734*/ 	.word	0x00000c20
        /*0738*/ 	.word	0x000000ff
        /*073c*/ 	.word	0x000003d8
        /*0740*/ 	.short	0x0100
        /*0742*/ 	.byte	0x05
	.zero		1


	//   ....[102]....
        /*0744*/ 	.word	0x00000c30
        /*0748*/ 	.word	0x000000ff
        /*074c*/ 	.word	0x00000198
        /*0750*/ 	.short	0x0100
        /*0752*/ 	.byte	0x05
	.zero		1


	//   ....[103]....
        /*0754*/ 	.word	0x00000c40
        /*0758*/ 	.word	0x000000ff
        /*075c*/ 	.word	0x000003e0
        /*0760*/ 	.short	0x0100
        /*0762*/ 	.byte	0x05
	.zero		1


	//   ....[104]....
        /*0764*/ 	.word	0x00000c50
        /*0768*/ 	.word	0x000000ff
        /*076c*/ 	.word	0x000001a0
        /*0770*/ 	.short	0x0100
        /*0772*/ 	.byte	0x05
	.zero		1


	//   ....[105]....
        /*0774*/ 	.word	0x00000c60
        /*0778*/ 	.word	0x000000ff
        /*077c*/ 	.word	0x000003e8
        /*0780*/ 	.short	0x0100
        /*0782*/ 	.byte	0x05
	.zero		1


	//   ....[106]....
        /*0784*/ 	.word	0x00000c70
        /*0788*/ 	.word	0x000000ff
        /*078c*/ 	.word	0x000001a8
        /*0790*/ 	.short	0x0100
        /*0792*/ 	.byte	0x05
	.zero		1


	//   ....[107]....
        /*0794*/ 	.word	0x00000c80
        /*0798*/ 	.word	0x000000ff
        /*079c*/ 	.word	0x000003f0
        /*07a0*/ 	.short	0x0100
        /*07a2*/ 	.byte	0x05
	.zero		1


	//   ....[108]....
        /*07a4*/ 	.word	0x00000c90
        /*07a8*/ 	.word	0x000000ff
        /*07ac*/ 	.word	0x000001b0
        /*07b0*/ 	.short	0x0100
        /*07b2*/ 	.byte	0x05
	.zero		1


	//   ....[109]....
        /*07b4*/ 	.word	0x00000ca0
        /*07b8*/ 	.word	0x000000ff
        /*07bc*/ 	.word	0x000003f8
        /*07c0*/ 	.short	0x0100
        /*07c2*/ 	.byte	0x05
	.zero		1


	//   ....[110]....
        /*07c4*/ 	.word	0x00000cb0
        /*07c8*/ 	.word	0x000000ff
        /*07cc*/ 	.word	0x000001b8
        /*07d0*/ 	.short	0x0100
        /*07d2*/ 	.byte	0x05
	.zero		1


	//   ....[111]....
        /*07d4*/ 	.word	0x00000cc0
        /*07d8*/ 	.word	0x000000ff
        /*07dc*/ 	.word	0x00000400
        /*07e0*/ 	.short	0x0100
        /*07e2*/ 	.byte	0x05
	.zero		1


	//   ....[112]....
        /*07e4*/ 	.word	0x00000cd0
        /*07e8*/ 	.word	0x000000ff
        /*07ec*/ 	.word	0x000001c0
        /*07f0*/ 	.short	0x0100
        /*07f2*/ 	.byte	0x05
	.zero		1


	//   ....[113]....
        /*07f4*/ 	.word	0x00000ce0
        /*07f8*/ 	.word	0x000000ff
        /*07fc*/ 	.word	0x00000408
        /*0800*/ 	.short	0x0100
        /*0802*/ 	.byte	0x05
	.zero		1


	//   ....[114]....
        /*0804*/ 	.word	0x00000cf0
        /*0808*/ 	.word	0x000000ff
        /*080c*/ 	.word	0x000001c8
        /*0810*/ 	.short	0x0100
        /*0812*/ 	.byte	0x05
	.zero		1


	//   ....[115]....
        /*0814*/ 	.word	0x00000d00
        /*0818*/ 	.word	0x000000ff
        /*081c*/ 	.word	0x00000410
        /*0820*/ 	.short	0x0100
        /*0822*/ 	.byte	0x05
	.zero		1


	//   ....[116]....
        /*0824*/ 	.word	0x00000d10
        /*0828*/ 	.word	0x000000ff
        /*082c*/ 	.word	0x000001d0
        /*0830*/ 	.short	0x0100
        /*0832*/ 	.byte	0x05
	.zero		1


	//   ....[117]....
        /*0834*/ 	.word	0x00000d20
        /*0838*/ 	.word	0x000000ff
        /*083c*/ 	.word	0x00000418
        /*0840*/ 	.short	0x0100
        /*0842*/ 	.byte	0x05
	.zero		1


	//   ....[118]....
        /*0844*/ 	.word	0x00000d30
        /*0848*/ 	.word	0x000000ff
        /*084c*/ 	.word	0x000001d8
        /*0850*/ 	.short	0x0100
        /*0852*/ 	.byte	0x05
	.zero		1


	//   ....[119]....
        /*0854*/ 	.word	0x00000d40
        /*0858*/ 	.word	0x000000ff
        /*085c*/ 	.word	0x00000420
        /*0860*/ 	.short	0x0100
        /*0862*/ 	.byte	0x05
	.zero		1


	//   ....[120]....
        /*0864*/ 	.word	0x00000d50
        /*0868*/ 	.word	0x000000ff
        /*086c*/ 	.word	0x000001e0
        /*0870*/ 	.short	0x0100
        /*0872*/ 	.byte	0x05
	.zero		1


	//   ....[121]....
        /*0874*/ 	.word	0x00000d60
        /*0878*/ 	.word	0x000000ff
        /*087c*/ 	.word	0x00000428
        /*0880*/ 	.short	0x0100
        /*0882*/ 	.byte	0x05
	.zero		1


	//   ....[122]....
        /*0884*/ 	.word	0x00000d70
        /*0888*/ 	.word	0x000000ff
        /*088c*/ 	.word	0x000001e8
        /*0890*/ 	.short	0x0100
        /*0892*/ 	.byte	0x05
	.zero		1


	//   ....[123]....
        /*0894*/ 	.word	0x00000d80
        /*0898*/ 	.word	0x000000ff
        /*089c*/ 	.word	0x00000430
        /*08a0*/ 	.short	0x0100
        /*08a2*/ 	.byte	0x05
	.zero		1


	//   ....[124]....
        /*08a4*/ 	.word	0x00000d90
        /*08a8*/ 	.word	0x000000ff
        /*08ac*/ 	.word	0x000001f0
        /*08b0*/ 	.short	0x0100
        /*08b2*/ 	.byte	0x05
	.zero		1


	//   ....[125]....
        /*08b4*/ 	.word	0x00000da0
        /*08b8*/ 	.word	0x000000ff
        /*08bc*/ 	.word	0x00000438
        /*08c0*/ 	.short	0x0100
        /*08c2*/ 	.byte	0x05
	.zero		1


	//   ....[126]....
        /*08c4*/ 	.word	0x00000db0
        /*08c8*/ 	.word	0x000000ff
        /*08cc*/ 	.word	0x000001f8
        /*08d0*/ 	.short	0x0100
        /*08d2*/ 	.byte	0x05
	.zero		1


	//   ....[127]....
        /*08d4*/ 	.word	0x00000dc0
        /*08d8*/ 	.word	0x000000ff
        /*08dc*/ 	.word	0x00000440
        /*08e0*/ 	.short	0x0100
        /*08e2*/ 	.byte	0x05
	.zero		1


	//   ....[128]....
        /*08e4*/ 	.word	0x00000dd0
        /*08e8*/ 	.word	0x000000ff
        /*08ec*/ 	.word	0x00000200
        /*08f0*/ 	.short	0x0100
        /*08f2*/ 	.byte	0x05
	.zero		1


	//   ....[129]....
        /*08f4*/ 	.word	0x00000de0
        /*08f8*/ 	.word	0x000000ff
        /*08fc*/ 	.word	0x00000448
        /*0900*/ 	.short	0x0100
        /*0902*/ 	.byte	0x05
	.zero		1


	//   ....[130]....
        /*0904*/ 	.word	0x00000df0
        /*0908*/ 	.word	0x000000ff
        /*090c*/ 	.word	0x00000208
        /*0910*/ 	.short	0x0100
        /*0912*/ 	.byte	0x05
	.zero		1


	//   ....[131]....
        /*0914*/ 	.word	0x00000e00
        /*0918*/ 	.word	0x000000ff
        /*091c*/ 	.word	0x00000450
        /*0920*/ 	.short	0x0100
        /*0922*/ 	.byte	0x05
	.zero		1


	//   ....[132]....
        /*0924*/ 	.word	0x00000e10
        /*0928*/ 	.word	0x000000ff
        /*092c*/ 	.word	0x00000210
        /*0930*/ 	.short	0x0100
        /*0932*/ 	.byte	0x05
	.zero		1


	//   ....[133]....
        /*0934*/ 	.word	0x00000e20
        /*0938*/ 	.word	0x000000ff
        /*093c*/ 	.word	0x00000458
        /*0940*/ 	.short	0x0100
        /*0942*/ 	.byte	0x05
	.zero		1


	//   ....[134]....
        /*0944*/ 	.word	0x00000e30
        /*0948*/ 	.word	0x000000ff
        /*094c*/ 	.word	0x00000218
        /*0950*/ 	.short	0x0100
        /*0952*/ 	.byte	0x05
	.zero		1


	//   ....[135]....
        /*0954*/ 	.word	0x00000e40
        /*0958*/ 	.word	0x000000ff
        /*095c*/ 	.word	0x00000460
        /*0960*/ 	.short	0x0100
        /*0962*/ 	.byte	0x05
	.zero		1


	//   ....[136]....
        /*0964*/ 	.word	0x00000e50
        /*0968*/ 	.word	0x000000ff
        /*096c*/ 	.word	0x00000220
        /*0970*/ 	.short	0x0100
        /*0972*/ 	.byte	0x05
	.zero		1


	//   ....[137]....
        /*0974*/ 	.word	0x00000e60
        /*0978*/ 	.word	0x000000ff
        /*097c*/ 	.word	0x00000468
        /*0980*/ 	.short	0x0100
        /*0982*/ 	.byte	0x05
	.zero		1


	//   ....[138]....
        /*0984*/ 	.word	0x00000e70
        /*0988*/ 	.word	0x000000ff
        /*098c*/ 	.word	0x00000228
        /*0990*/ 	.short	0x0100
        /*0992*/ 	.byte	0x05
	.zero		1


	//   ....[139]....
        /*0994*/ 	.word	0x00000e80
        /*0998*/ 	.word	0x000000ff
        /*099c*/ 	.word	0x00000470
        /*09a0*/ 	.short	0x0100
        /*09a2*/ 	.byte	0x05
	.zero		1


	//   ....[140]....
        /*09a4*/ 	.word	0x00000e90
        /*09a8*/ 	.word	0x000000ff
        /*09ac*/ 	.word	0x00000230
        /*09b0*/ 	.short	0x0100
        /*09b2*/ 	.byte	0x05
	.zero		1


	//   ....[141]....
        /*09b4*/ 	.word	0x00000ea0
        /*09b8*/ 	.word	0x000000ff
        /*09bc*/ 	.word	0x00000478
        /*09c0*/ 	.short	0x0100
        /*09c2*/ 	.byte	0x05
	.zero		1


	//   ....[142]....
        /*09c4*/ 	.word	0x00000eb0
        /*09c8*/ 	.word	0x000000ff
        /*09cc*/ 	.word	0x00000238
        /*09d0*/ 	.short	0x0100
        /*09d2*/ 	.byte	0x05
	.zero		1


	//   ....[143]....
        /*09d4*/ 	.word	0x00000ec0
        /*09d8*/ 	.word	0x000000ff
        /*09dc*/ 	.word	0x00000480
        /*09e0*/ 	.short	0x0100
        /*09e2*/ 	.byte	0x05
	.zero		1


	//   ....[144]....
        /*09e4*/ 	.word	0x00000ed0
        /*09e8*/ 	.word	0x000000ff
        /*09ec*/ 	.word	0x00000240
        /*09f0*/ 	.short	0x0100
        /*09f2*/ 	.byte	0x05
	.zero		1


	//   ....[145]....
        /*09f4*/ 	.word	0x00000ee0
        /*09f8*/ 	.word	0x000000ff
        /*09fc*/ 	.word	0x00000488
        /*0a00*/ 	.short	0x0100
        /*0a02*/ 	.byte	0x05
	.zero		1


	//   ....[146]....
        /*0a04*/ 	.word	0x00001020
        /*0a08*/ 	.word	0x000000ff
        /*0a0c*/ 	.word	0x00000490
        /*0a10*/ 	.short	0x0100
        /*0a12*/ 	.byte	0x06
	.zero		1


	//   ....[147]....
        /*0a14*/ 	.word	0x00001030
        /*0a18*/ 	.word	0x000000ff
        /*0a1c*/ 	.word	0x00000498
        /*0a20*/ 	.short	0x0100
        /*0a22*/ 	.byte	0x06
	.zero		1


	//   ....[148]....
        /*0a24*/ 	.word	0x00001120
        /*0a28*/ 	.word	0x000000ff
        /*0a2c*/ 	.word	0x000004a0
        /*0a30*/ 	.short	0x0100
        /*0a32*/ 	.byte	0x05
	.zero		1


	//   ....[149]....
        /*0a34*/ 	.word	0x00001130
        /*0a38*/ 	.word	0x000000ff
        /*0a3c*/ 	.word	0x000004a8
        /*0a40*/ 	.short	0x0100
        /*0a42*/ 	.byte	0x05
	.zero		1


	//   ....[150]....
        /*0a44*/ 	.word	0x00001270
        /*0a48*/ 	.word	0x000000ff
        /*0a4c*/ 	.word	0x000004b0
        /*0a50*/ 	.short	0x0100
        /*0a52*/ 	.byte	0x05
	.zero		1


	//   ....[151]....
        /*0a54*/ 	.word	0x00001280
        /*0a58*/ 	.word	0x000000ff
        /*0a5c*/ 	.word	0x000004c0
        /*0a60*/ 	.short	0x0100
        /*0a62*/ 	.byte	0x05
	.zero		1


	//   ....[152]....
        /*0a64*/ 	.word	0x00001290
        /*0a68*/ 	.word	0x000000ff
        /*0a6c*/ 	.word	0x000004b8
        /*0a70*/ 	.short	0x0100
        /*0a72*/ 	.byte	0x05
	.zero		1


	//   ....[153]....
        /*0a74*/ 	.word	0x000012a0
        /*0a78*/ 	.word	0x000000ff
        /*0a7c*/ 	.word	0x000004c8
        /*0a80*/ 	.short	0x0100
        /*0a82*/ 	.byte	0x05
	.zero		1


	//   ....[154]....
        /*0a84*/ 	.word	0x000013d0
        /*0a88*/ 	.word	0x000000ff
        /*0a8c*/ 	.word	0x000004d0
        /*0a90*/ 	.short	0x0100
        /*0a92*/ 	.byte	0x06
	.zero		1


	//   ....[155]....
        /*0a94*/ 	.word	0x000013e0
        /*0a98*/ 	.word	0x000000ff
        /*0a9c*/ 	.word	0x000004f0
        /*0aa0*/ 	.short	0x0100
        /*0aa2*/ 	.byte	0x06
	.zero		1


	//   ....[156]....
        /*0aa4*/ 	.word	0x000013f0
        /*0aa8*/ 	.word	0x000000ff
        /*0aac*/ 	.word	0x000004d8
        /*0ab0*/ 	.short	0x0100
        /*0ab2*/ 	.byte	0x06
	.zero		1


	//   ....[157]....
        /*0ab4*/ 	.word	0x00001400
        /*0ab8*/ 	.word	0x000000ff
        /*0abc*/ 	.word	0x000004f8
        /*0ac0*/ 	.short	0x0100
        /*0ac2*/ 	.byte	0x06
	.zero		1


	//   ....[158]....
        /*0ac4*/ 	.word	0x00001410
        /*0ac8*/ 	.word	0x000000ff
        /*0acc*/ 	.word	0x000004e0
        /*0ad0*/ 	.short	0x0100
        /*0ad2*/ 	.byte	0x06
	.zero		1


	//   ....[159]....
        /*0ad4*/ 	.word	0x00001420
        /*0ad8*/ 	.word	0x000000ff
        /*0adc*/ 	.word	0x00000500
        /*0ae0*/ 	.short	0x0100
        /*0ae2*/ 	.byte	0x06
	.zero		1


	//   ....[160]....
        /*0ae4*/ 	.word	0x00001430
        /*0ae8*/ 	.word	0x000000ff
        /*0aec*/ 	.word	0x000004e8
        /*0af0*/ 	.short	0x0100
        /*0af2*/ 	.byte	0x06
	.zero		1


	//   ....[161]....
        /*0af4*/ 	.word	0x00001440
        /*0af8*/ 	.word	0x000000ff
        /*0afc*/ 	.word	0x00000508
        /*0b00*/ 	.short	0x0100
        /*0b02*/ 	.byte	0x06
	.zero		1


	//   ....[162]....
        /*0b04*/ 	.word	0x00001530
        /*0b08*/ 	.word	0x000000ff
        /*0b0c*/ 	.word	0x00000510
        /*0b10*/ 	.short	0x0100
        /*0b12*/ 	.byte	0x05
	.zero		1


	//   ....[163]....
        /*0b14*/ 	.word	0x00001540
        /*0b18*/ 	.word	0x000000ff
        /*0b1c*/ 	.word	0x00000520
        /*0b20*/ 	.short	0x0100
        /*0b22*/ 	.byte	0x05
	.zero		1


	//   ....[164]....
        /*0b24*/ 	.word	0x00001550
        /*0b28*/ 	.word	0x000000ff
        /*0b2c*/ 	.word	0x00000518
        /*0b30*/ 	.short	0x0100
        /*0b32*/ 	.byte	0x05
	.zero		1


	//   ....[165]....
        /*0b34*/ 	.word	0x00001560
        /*0b38*/ 	.word	0x000000ff
        /*0b3c*/ 	.word	0x00000528
        /*0b40*/ 	.short	0x0100
        /*0b42*/ 	.byte	0x05
	.zero		1


	//   ....[166]....
        /*0b44*/ 	.word	0x00001e40
        /*0b48*/ 	.word	0x00000002
        /*0b4c*/ 	.word	0x00000520
        /*0b50*/ 	.short	0x010a
        /*0b52*/ 	.byte	0xff
	.zero		1


	//   ....[167]....
        /*0b54*/ 	.word	0x00001e70
        /*0b58*/ 	.word	0x00000002
        /*0b5c*/ 	.word	0x00000510
        /*0b60*/ 	.short	0x0101
        /*0b62*/ 	.byte	0xff
	.zero		1


	//   ....[168]....
        /*0b64*/ 	.word	0x00001f40
        /*0b68*/ 	.word	0x000000ff
        /*0b6c*/ 	.word	0x00000248
        /*0b70*/ 	.short	0x010a
        /*0b72*/ 	.byte	0x08
	.zero		1


	//   ....[169]....
        /*0b74*/ 	.word	0x00001ff0
        /*0b78*/ 	.word	0x000000ff
        /*0b7c*/ 	.word	0x00000248
        /*0b80*/ 	.short	0x010a
        /*0b82*/ 	.byte	0x21
	.zero		1


	//   ....[170]....
        /*0b84*/ 	.word	0x00002160
        /*0b88*/ 	.word	0x000000ff
        /*0b8c*/ 	.word	0x00000248
        /*0b90*/ 	.short	0x010a
        /*0b92*/ 	.byte	0x08
	.zero		1


	//   ....[171]....
        /*0b94*/ 	.word	0x00002250
        /*0b98*/ 	.word	0x000000ff
        /*0b9c*/ 	.word	0x000004a8
        /*0ba0*/ 	.short	0x0101
        /*0ba2*/ 	.byte	0x04
	.zero		1


	//   ....[172]....
        /*0ba4*/ 	.word	0x00002270
        /*0ba8*/ 	.word	0x000000ff
        /*0bac*/ 	.word	0x00000248
        /*0bb0*/ 	.short	0x010a
        /*0bb2*/ 	.byte	0x08
	.zero		1


	//   ....[173]....
        /*0bb4*/ 	.word	0x000022f0
        /*0bb8*/ 	.word	0x000000ff
        /*0bbc*/ 	.word	0x00000248
        /*0bc0*/ 	.short	0x010a
        /*0bc2*/ 	.byte	0x11
	.zero		1


	//   ....[174]....
        /*0bc4*/ 	.word	0x00002440
        /*0bc8*/ 	.word	0x000000ff
        /*0bcc*/ 	.word	0x00000248
        /*0bd0*/ 	.short	0x010a
        /*0bd2*/ 	.byte	0x08
	.zero		1


	//   ....[175]....
        /*0bd4*/ 	.word	0x00002580
        /*0bd8*/ 	.word	0x00000002
        /*0bdc*/ 	.word	0x000004b0
        /*0be0*/ 	.short	0x010a
        /*0be2*/ 	.byte	0xff
	.zero		1


	//   ....[176]....
        /*0be4*/ 	.word	0x00002640
        /*0be8*/ 	.word	0x00000002
        /*0bec*/ 	.word	0x00000000
        /*0bf0*/ 	.short	0x0101
        /*0bf2*/ 	.byte	0xff
	.zero		1


	//   ....[177]....
        /*0bf4*/ 	.word	0x00002bc0
        /*0bf8*/ 	.word	0x000000ff
        /*0bfc*/ 	.word	0x00000248
        /*0c00*/ 	.short	0x010a
        /*0c02*/ 	.byte	0x05
	.zero		1


	//   ....[178]....
        /*0c04*/ 	.word	0x00002c60
        /*0c08*/ 	.word	0x000000ff
        /*0c0c*/ 	.word	0x00000000
        /*0c10*/ 	.short	0x010a
        /*0c12*/ 	.byte	0x05
	.zero		1


	//   ....[179]....
        /*0c14*/ 	.word	0x00002cf0
        /*0c18*/ 	.word	0x000000ff
        /*0c1c*/ 	.word	0x00000000
        /*0c20*/ 	.short	0x010a
        /*0c22*/ 	.byte	0x05
	.zero		1


	//   ....[180]....
        /*0c24*/ 	.word	0x00002d80
        /*0c28*/ 	.word	0x000000ff
        /*0c2c*/ 	.word	0x00000000
        /*0c30*/ 	.short	0x010a
        /*0c32*/ 	.byte	0x05
	.zero		1


	//   ....[181]....
        /*0c34*/ 	.word	0x00002ee0
        /*0c38*/ 	.word	0x00000000
        /*0c3c*/ 	.word	0x00000510
        /*0c40*/ 	.short	0x010a
        /*0c42*/ 	.byte	0xff
	.zero		1


	//   ....[182]....
        /*0c44*/ 	.word	0x00002f50
        /*0c48*/ 	.word	0x00000000
        /*0c4c*/ 	.word	0x00000000
        /*0c50*/ 	.short	0x0101
        /*0c52*/ 	.byte	0xff
	.zero		1


	//   ....[183]....
        /*0c54*/ 	.word	0x00002f70
        /*0c58*/ 	.word	0x000000ff
        /*0c5c*/ 	.word	0x000004c0
        /*0c60*/ 	.short	0x010a
        /*0c62*/ 	.byte	0x05
	.zero		1


	//   ....[184]....
        /*0c64*/ 	.word	0x00003090
        /*0c68*/ 	.word	0x00000000
        /*0c6c*/ 	.word	0x000004b0
        /*0c70*/ 	.short	0x010a
        /*0c72*/ 	.byte	0xff
	.zero		1


	//   ....[185]....
        /*0c74*/ 	.word	0x00003190
        /*0c78*/ 	.word	0x00000000
        /*0c7c*/ 	.word	0x00000000
        /*0c80*/ 	.short	0x0101
        /*0c82*/ 	.byte	0xff
	.zero		1


	//   ....[186]....
        /*0c84*/ 	.word	0x00003220
        /*0c88*/ 	.word	0x000000ff
        /*0c8c*/ 	.word	0x000004c0
        /*0c90*/ 	.short	0x0106
        /*0c92*/ 	.byte	0x05
	.zero		1


	//   ....[187]....
        /*0c94*/ 	.word	0x00003240
        /*0c98*/ 	.word	0x000000ff
        /*0c9c*/ 	.word	0x000004c0
        /*0ca0*/ 	.short	0x010a
        /*0ca2*/ 	.byte	0x05
	.zero		1


	//   ....[188]....
        /*0ca4*/ 	.word	0x000032d0
        /*0ca8*/ 	.word	0x000000ff
        /*0cac*/ 	.word	0x000004c0
        /*0cb0*/ 	.short	0x0106
        /*0cb2*/ 	.byte	0x04
	.zero		1


	//   ....[189]....
        /*0cb4*/ 	.word	0x00003310
        /*0cb8*/ 	.word	0x00000000
        /*0cbc*/ 	.word	0x000004c0
        /*0cc0*/ 	.short	0x010a
        /*0cc2*/ 	.byte	0xff
	.zero		1


	//   ....[190]....
        /*0cc4*/ 	.word	0x000037f0
        /*0cc8*/ 	.word	0x00000000
        /*0ccc*/ 	.word	0x000004b0
        /*0cd0*/ 	.short	0x010a
        /*0cd2*/ 	.byte	0xff
	.zero		1


	//   ....[191]....
        /*0cd4*/ 	.word	0x000038f0
        /*0cd8*/ 	.word	0x00000003
        /*0cdc*/ 	.word	0x00000000
        /*0ce0*/ 	.short	0x0101
        /*0ce2*/ 	.byte	0xff
	.zero		1


	//   ....[192]....
        /*0ce4*/ 	.word	0x00003900
        /*0ce8*/ 	.word	0x000000ff
        /*0cec*/ 	.word	0x00000000
        /*0cf0*/ 	.short	0x010a
        /*0cf2*/ 	.byte	0x04
	.zero		1


	//   ....[193]....
        /*0cf4*/ 	.word	0x00003920
        /*0cf8*/ 	.word	0x000000ff
        /*0cfc*/ 	.word	0x000004f0
        /*0d00*/ 	.short	0x010a
        /*0d02*/ 	.byte	0x09
	.zero		1


	//   ....[194]....
        /*0d04*/ 	.word	0x00003a60
        /*0d08*/ 	.word	0x000000ff
        /*0d0c*/ 	.word	0x00000000
        /*0d10*/ 	.short	0x010a
        /*0d12*/ 	.byte	0x07
	.zero		1


	//   ....[195]....
        /*0d14*/ 	.word	0x00003b90
        /*0d18*/ 	.word	0x000000ff
        /*0d1c*/ 	.word	0x00000000
        /*0d20*/ 	.short	0x010a
        /*0d22*/ 	.byte	0x04
	.zero		1


	//   ....[196]....
        /*0d24*/ 	.word	0x00003d40
        /*0d28*/ 	.word	0x000000ff
        /*0d2c*/ 	.word	0x00000000
        /*0d30*/ 	.short	0x010a
        /*0d32*/ 	.byte	0x05
	.zero		1


	//   ....[197]....
        /*0d34*/ 	.word	0x00003dd0
        /*0d38*/ 	.word	0x000000ff
        /*0d3c*/ 	.word	0x00000000
        /*0d40*/ 	.short	0x010a
        /*0d42*/ 	.byte	0x05
	.zero		1


	//   ....[198]....
        /*0d44*/ 	.word	0x00003e60
        /*0d48*/ 	.word	0x000000ff
        /*0d4c*/ 	.word	0x00000000
        /*0d50*/ 	.short	0x010a
        /*0d52*/ 	.byte	0x05
	.zero		1


	//   ....[199]....
        /*0d54*/ 	.word	0x00003ef0
        /*0d58*/ 	.word	0x000000ff
        /*0d5c*/ 	.word	0x00000000
        /*0d60*/ 	.short	0x010a
        /*0d62*/ 	.byte	0x07
	.zero		1


	//   ....[200]....
        /*0d64*/ 	.word	0x00004340
        /*0d68*/ 	.word	0x00000000
        /*0d6c*/ 	.word	0x000004b0
        /*0d70*/ 	.short	0x010a
        /*0d72*/ 	.byte	0xff
	.zero		1


	//   ....[201]....
        /*0d74*/ 	.word	0x00004430
        /*0d78*/ 	.word	0x00000000
        /*0d7c*/ 	.word	0x00000000
        /*0d80*/ 	.short	0x0101
        /*0d82*/ 	.byte	0xff
	.zero		1


	//   ....[202]....
        /*0d84*/ 	.word	0x00004750
        /*0d88*/ 	.word	0x000000ff
        /*0d8c*/ 	.word	0x000004a8
        /*0d90*/ 	.short	0x010a
        /*0d92*/ 	.byte	0x06
	.zero		1


	//   ....[203]....
        /*0d94*/ 	.word	0x000048d0
        /*0d98*/ 	.word	0x000000ff
        /*0d9c*/ 	.word	0x00000498
        /*0da0*/ 	.short	0x010a
        /*0da2*/ 	.byte	0x06
	.zero		1


	//   ....[204]....
        /*0da4*/ 	.word	0x00004c00
        /*0da8*/ 	.word	0x000000ff
        /*0dac*/ 	.word	0x00000490
        /*0db0*/ 	.short	0x010b
        /*0db2*/ 	.byte	0x06
	.zero		1


	//   ....[205]....
        /*0db4*/ 	.word	0x00004c20
        /*0db8*/ 	.word	0x000000ff
        /*0dbc*/ 	.word	0x00000000
        /*0dc0*/ 	.short	0x0101
        /*0dc2*/ 	.byte	0x25
	.zero		1


	//   ....[206]....
        /*0dc4*/ 	.word	0x00004c60
        /*0dc8*/ 	.word	0x00000000
        /*0dcc*/ 	.word	0x00000498
        /*0dd0*/ 	.short	0x010a
        /*0dd2*/ 	.byte	0xff
	.zero		1


	//   ....[207]....
        /*0dd4*/ 	.word	0x00004f70
        /*0dd8*/ 	.word	0x00000000
        /*0ddc*/ 	.word	0x000004b0
        /*0de0*/ 	.short	0x010a
        /*0de2*/ 	.byte	0xff
	.zero		1


	//   ....[208]....
        /*0de4*/ 	.word	0x00005080
        /*0de8*/ 	.word	0x00000000
        /*0dec*/ 	.word	0x00000000
        /*0df0*/ 	.short	0x0101
        /*0df2*/ 	.byte	0xff
	.zero		1


	//   ....[209]....
        /*0df4*/ 	.word	0x000059c0
        /*0df8*/ 	.word	0x000000ff
        /*0dfc*/ 	.word	0x00000490
        /*0e00*/ 	.short	0x010a
        /*0e02*/ 	.byte	0x2b
	.zero		1


	//   ....[210]....
        /*0e04*/ 	.word	0x000059d0
        /*0e08*/ 	.word	0x00000010
        /*0e0c*/ 	.word	0x000004d0
        /*0e10*/ 	.short	0x010a
        /*0e12*/ 	.byte	0xff
	.zero		1


	//   ....[211]....
        /*0e14*/ 	.word	0x00005b60
        /*0e18*/ 	.word	0x000000ff
        /*0e1c*/ 	.word	0x00000490
        /*0e20*/ 	.short	0x010a
        /*0e22*/ 	.byte	0x2b
	.zero		1


	//   ....[212]....
        /*0e24*/ 	.word	0x00005c30
        /*0e28*/ 	.word	0x000000ff
        /*0e2c*/ 	.word	0x00000000
        /*0e30*/ 	.short	0x0101
        /*0e32*/ 	.byte	0x04
	.zero		1


	//   ....[213]....
        /*0e34*/ 	.word	0x00005c90
        /*0e38*/ 	.word	0x00000010
        /*0e3c*/ 	.word	0x000004d0
        /*0e40*/ 	.short	0x010a
        /*0e42*/ 	.byte	0xff
	.zero		1


	//   ....[214]....
        /*0e44*/ 	.word	0x00005f70
        /*0e48*/ 	.word	0x000000ff
        /*0e4c*/ 	.word	0x00000000
        /*0e50*/ 	.short	0x0101
        /*0e52*/ 	.byte	0x05
	.zero		1


	//   ....[215]....
        /*0e54*/ 	.word	0x000064e0
        /*0e58*/ 	.word	0x00000002
        /*0e5c*/ 	.word	0x00000520
        /*0e60*/ 	.short	0x010a
        /*0e62*/ 	.byte	0xff
	.zero		1


	//   ....[216]....
        /*0e64*/ 	.word	0x00006540
        /*0e68*/ 	.word	0x00000002
        /*0e6c*/ 	.word	0x00000248
        /*0e70*/ 	.short	0x010a
        /*0e72*/ 	.byte	0xff
	.zero		1


	//   ....[217]....
        /*0e74*/ 	.word	0x000065a0
        /*0e78*/ 	.word	0x00000002
        /*0e7c*/ 	.word	0x00000248
        /*0e80*/ 	.short	0x010a
        /*0e82*/ 	.byte	0xff
	.zero		1


	//   ....[218]....
        /*0e84*/ 	.word	0x000065f0
        /*0e88*/ 	.word	0x00000002
        /*0e8c*/ 	.word	0x000004b0
        /*0e90*/ 	.short	0x010a
        /*0e92*/ 	.byte	0xff
	.zero		1


	//   ....[219]....
        /*0e94*/ 	.word	0x00006650
        /*0e98*/ 	.word	0x00000002
        /*0e9c*/ 	.word	0x00000248
        /*0ea0*/ 	.short	0x010a
        /*0ea2*/ 	.byte	0xff
	.zero		1


	//   ....[220]....
        /*0ea4*/ 	.word	0x000066b0
        /*0ea8*/ 	.word	0x00000002
        /*0eac*/ 	.word	0x00000000
        /*0eb0*/ 	.short	0x010a
        /*0eb2*/ 	.byte	0xff
	.zero		1


	//   ....[221]....
        /*0eb4*/ 	.word	0x00006710
        /*0eb8*/ 	.word	0x00000002
        /*0ebc*/ 	.word	0x00000000
        /*0ec0*/ 	.short	0x010a
        /*0ec2*/ 	.byte	0xff
	.zero		1


	//   ....[222]....
        /*0ec4*/ 	.word	0x00006770
        /*0ec8*/ 	.word	0x00000002
        /*0ecc*/ 	.word	0x00000000
        /*0ed0*/ 	.short	0x010a
        /*0ed2*/ 	.byte	0xff
	.zero		1


	//   ....[223]....
        /*0ed4*/ 	.word	0x000067c0
        /*0ed8*/ 	.word	0x00000000
        /*0edc*/ 	.word	0x00000510
        /*0ee0*/ 	.short	0x010a
        /*0ee2*/ 	.byte	0xff
	.zero		1


	//   ....[224]....
        /*0ee4*/ 	.word	0x00006820
        /*0ee8*/ 	.word	0x00000000
        /*0eec*/ 	.word	0x000004c0
        /*0ef0*/ 	.short	0x010a
        /*0ef2*/ 	.byte	0xff
	.zero		1


	//   ....[225]....
        /*0ef4*/ 	.word	0x00006870
        /*0ef8*/ 	.word	0x00000000
        /*0efc*/ 	.word	0x000004b0
        /*0f00*/ 	.short	0x010a
        /*0f02*/ 	.byte	0xff
	.zero		1


	//   ....[226]....
        /*0f04*/ 	.word	0x000068d0
        /*0f08*/ 	.word	0x00000000
        /*0f0c*/ 	.word	0x000004c0
        /*0f10*/ 	.short	0x010a
        /*0f12*/ 	.byte	0xff
	.zero		1


	//   ....[227]....
        /*0f14*/ 	.word	0x00006920
        /*0f18*/ 	.word	0x00000000
        /*0f1c*/ 	.word	0x000004b0
        /*0f20*/ 	.short	0x010a
        /*0f22*/ 	.byte	0xff
	.zero		1


	//   ....[228]....
        /*0f24*/ 	.word	0x00006980
        /*0f28*/ 	.word	0x00000002
        /*0f2c*/ 	.word	0x000004f0
        /*0f30*/ 	.short	0x010a
        /*0f32*/ 	.byte	0xff
	.zero		1


	//   ....[229]....
        /*0f34*/ 	.word	0x000069e0
        /*0f38*/ 	.word	0x00000000
        /*0f3c*/ 	.word	0x00000000
        /*0f40*/ 	.short	0x010a
        /*0f42*/ 	.byte	0xff
	.zero		1


	//   ....[230]....
        /*0f44*/ 	.word	0x00006a40
        /*0f48*/ 	.word	0x00000000
        /*0f4c*/ 	.word	0x00000000
        /*0f50*/ 	.short	0x010a
        /*0f52*/ 	.byte	0xff
	.zero		1


	//   ....[231]....
        /*0f54*/ 	.word	0x00006aa0
        /*0f58*/ 	.word	0x00000000
        /*0f5c*/ 	.word	0x00000000
        /*0f60*/ 	.short	0x010a
        /*0f62*/ 	.byte	0xff
	.zero		1


	//   ....[232]....
        /*0f64*/ 	.word	0x00006b00
        /*0f68*/ 	.word	0x00000000
        /*0f6c*/ 	.word	0x00000000
        /*0f70*/ 	.short	0x010a
        /*0f72*/ 	.byte	0xff
	.zero		1


	//   ....[233]....
        /*0f74*/ 	.word	0x00006b60
        /*0f78*/ 	.word	0x00000000
        /*0f7c*/ 	.word	0x00000000
        /*0f80*/ 	.short	0x010a
        /*0f82*/ 	.byte	0xff
	.zero		1


	//   ....[234]....
        /*0f84*/ 	.word	0x00006bb0
        /*0f88*/ 	.word	0x00000000
        /*0f8c*/ 	.word	0x000004b0
        /*0f90*/ 	.short	0x010a
        /*0f92*/ 	.byte	0xff
	.zero		1


	//   ....[235]....
        /*0f94*/ 	.word	0x00006c10
        /*0f98*/ 	.word	0x00000000
        /*0f9c*/ 	.word	0x000004a8
        /*0fa0*/ 	.short	0x010a
        /*0fa2*/ 	.byte	0xff
	.zero		1


	//   ....[236]....
        /*0fa4*/ 	.word	0x00006c70
        /*0fa8*/ 	.word	0x00000000
        /*0fac*/ 	.word	0x00000498
        /*0fb0*/ 	.short	0x010a
        /*0fb2*/ 	.byte	0xff
	.zero		1


	//   ....[237]....
        /*0fb4*/ 	.word	0x00006cc0
        /*0fb8*/ 	.word	0x00000000
        /*0fbc*/ 	.word	0x000004b0
        /*0fc0*/ 	.short	0x010a
        /*0fc2*/ 	.byte	0xff
	.zero		1


	//   ....[238]....
        /*0fc4*/ 	.word	0x00006d20
        /*0fc8*/ 	.word	0x00000000
        /*0fcc*/ 	.word	0x00000490
        /*0fd0*/ 	.short	0x010a
        /*0fd2*/ 	.byte	0xff
	.zero		1


	//   ....[239]....
        /*0fd4*/ 	.word	0x00006d70
        /*0fd8*/ 	.word	0x00000010
        /*0fdc*/ 	.word	0x000004d0
        /*0fe0*/ 	.short	0x010a
        /*0fe2*/ 	.byte	0xff
	.zero		1


	//----- nvinfo : EIATTR_NUM_MBARRIERS
	.align		4
.L_47:
        /*0fe4*/ 	.byte	0x03, 0x38
        /*0fe6*/ 	.short	0x00a6


	//----- nvinfo : EIATTR_EXIT_INSTR_OFFSETS
	.align		4
        /*0fe8*/ 	.byte	0x04, 0x1c
        /*0fea*/ 	.short	(.L_49 - .L_48)


	//   ....[0]....
.L_48:
        /*0fec*/ 	.word	0x00002be0


	//   ....[1]....
        /*0ff0*/ 	.word	0x000032e0


	//   ....[2]....
        /*0ff4*/ 	.word	0x00003340


	//   ....[3]....
        /*0ff8*/ 	.word	0x00004150


	//   ....[4]....
        /*0ffc*/ 	.word	0x00004c90


	//   ....[5]....
        /*1000*/ 	.word	0x00004cd0


	//   ....[6]....
        /*1004*/ 	.word	0x000064d0


	//----- nvinfo : EIATTR_MAX_THREADS
	.align		4
.L_49:
        /*1008*/ 	.byte	0x04, 0x05
        /*100a*/ 	.short	(.L_51 - .L_50)
.L_50:
        /*100c*/ 	.word	0x00000100
        /*1010*/ 	.word	0x00000001
        /*1014*/ 	.word	0x00000001


	//----- nvinfo : EIATTR_CRS_STACK_SIZE
	.align		4
.L_51:
        /*1018*/ 	.byte	0x04, 0x1e
        /*101a*/ 	.short	(.L_53 - .L_52)
.L_52:
        /*101c*/ 	.word	0x00000000


	//----- nvinfo : EIATTR_CBANK_PARAM_SIZE
	.align		4
.L_53:
        /*1020*/ 	.byte	0x03, 0x19
        /*1022*/ 	.short	0x0800


	//----- nvinfo : EIATTR_PARAM_CBANK
	.align		4
        /*1024*/ 	.byte	0x04, 0x0a
        /*1026*/ 	.short	(.L_55 - .L_54)
	.align		4
.L_54:
        /*1028*/ 	.word	index@(.nv.constant0._ZN7cutlass13device_kernelINS_4gemm6kernel13GemmUniversalIN4cute5tupleIJiiiiEEENS1_10collective13CollectiveMmaINS1_35MainloopSm100TmaUmmaWarpSpecializedILi73ELi2ELi4ENS5_IJNS4_1CILi1EEESB_SB_EEEEENS5_IJNSA_ILi64EEENSA_ILi32EEESF_EEENS_12float_e4m3_tENS5_IJlSB_lEEESH_SI_NS4_8TiledMMAINS4_8MMA_AtomIJNS4_10MMA_TraitsINS4_19SM100_MMA_F8F6F4_SSEJSH_SH_fSE_SF_NS4_17integral_constantINS4_4UMMA5MajorELSP_0EEESQ_NSN_INSO_7ScaleInELSR_0EEESS_EEEEEENS4_6LayoutISC_NS5_IJNSA_ILi0EEESW_SW_EEEEENS5_IJNS4_10UnderscoreESZ_SZ_EEEEENS4_13SM90_TMA_LOADENS4_14ComposedLayoutINS4_7SwizzleILi1ELi4ELi3EEENS4_18smem_ptr_flag_bitsILi8EEENSV_INS5_IJNSA_ILi8EEESF_EEENS5_IJSF_SB_EEEEEEEvNS4_8identityES12_S1C_vS1D_EENS_8epilogue10collective18CollectiveEpilogueINS1F_23Sm100TmaWarpSpecializedILi1ELi1ELi16ELb0ELb0EEEJSG_NS5_IJNSV_ISE_SB_EENSV_ISF_SB_EEEEESH_SI_SH_SI_NS1F_6fusion15FusionCallbacksIS1J_NS1N_17LinearCombinationISH_fSH_fLNS_15FloatRoundStyleE2EEESG_S1M_JEEENS4_5SM1004TMEM4LOAD26SM100_TMEM_LOAD_16dp32b16xES12_S1C_NS4_39AutoVectorizingCopyWithAssumedAlignmentILi128EEENS4_14SM90_TMA_STOREES1C_S1Y_S1Y_EEEvvEEEEvNT_6ParamsE)
        /*102c*/ 	.short	0x0380
        /*102e*/ 	.short	0x0800


	//----- nvinfo : EIATTR_SW_WAR
	.align		4
.L_55:
        /*1030*/ 	.byte	0x04, 0x36
        /*1032*/ 	.short	(.L_57 - .L_56)
.L_56:
        /*1034*/ 	.word	0x00000008
.L_57:


//--------------------- .nv.callgraph             --------------------------
	.section	.nv.callgraph,"",@"SHT_CUDA_CALLGRAPH"
	.align	4
	.sectionentsize	8
	.align		4
        /*0000*/ 	.word	0x00000000
	.align		4
        /*0004*/ 	.word	0xffffffff
	.align		4
        /*0008*/ 	.word	index@(_ZN7cutlass13device_kernelINS_4gemm6kernel13GemmUniversalIN4cute5tupleIJiiiiEEENS1_10collective13CollectiveMmaINS1_35MainloopSm100TmaUmmaWarpSpecializedILi73ELi2ELi4ENS5_IJNS4_1CILi1EEESB_SB_EEEEENS5_IJNSA_ILi64EEENSA_ILi32EEESF_EEENS_12float_e4m3_tENS5_IJlSB_lEEESH_SI_NS4_8TiledMMAINS4_8MMA_AtomIJNS4_10MMA_TraitsINS4_19SM100_MMA_F8F6F4_SSEJSH_SH_fSE_SF_NS4_17integral_constantINS4_4UMMA5MajorELSP_0EEESQ_NSN_INSO_7ScaleInELSR_0EEESS_EEEEEENS4_6LayoutISC_NS5_IJNSA_ILi0EEESW_SW_EEEEENS5_IJNS4_10UnderscoreESZ_SZ_EEEEENS4_13SM90_TMA_LOADENS4_14ComposedLayoutINS4_7SwizzleILi1ELi4ELi3EEENS4_18smem_ptr_flag_bitsILi8EEENSV_INS5_IJNSA_ILi8EEESF_EEENS5_IJSF_SB_EEEEEEEvNS4_8identityES12_S1C_vS1D_EENS_8epilogue10collective18CollectiveEpilogueINS1F_23Sm100TmaWarpSpecializedILi1ELi1ELi16ELb0ELb0EEEJSG_NS5_IJNSV_ISE_SB_EENSV_ISF_SB_EEEEESH_SI_SH_SI_NS1F_6fusion15FusionCallbacksIS1J_NS1N_17LinearCombinationISH_fSH_fLNS_15FloatRoundStyleE2EEESG_S1M_JEEENS4_5SM1004TMEM4LOAD26SM100_TMEM_LOAD_16dp32b16xES12_S1C_NS4_39AutoVectorizingCopyWithAssumedAlignmentILi128EEENS4_14SM90_TMA_STOREES1C_S1Y_S1Y_EEEvvEEEEvNT_6ParamsE)
	.align		4
        /*000c*/ 	.word	index@(__assertfail)
	.align		4
        /*0010*/ 	.word	0x00000000
	.align		4
        /*0014*/ 	.word	0xfffffffe
	.align		4
        /*0018*/ 	.word	0x00000000
	.align		4
        /*001c*/ 	.word	0xfffffffd
	.align		4
        /*0020*/ 	.word	0x00000000
	.align		4
        /*0024*/ 	.word	0xfffffffc


//--------------------- .nv.constant4             --------------------------
	.section	.nv.constant4,"a",@progbits
	.align	8
	.align		8
.nv.constant4:
        /*0000*/ 	.dword	__assertfail
	.align		8
        /*0008*/ 	.dword	__unnamed_1
	.align		8
        /*0010*/ 	.dword	__unnamed_2
	.align		8
        /*0018*/ 	.dword	_ZN40_INTERNAL_28fdadf7_4_k_cu_fac871c7_198214cuda3std3__45__cpo5beginE
	.align		8
        /*0020*/ 	.dword	_ZN40_INTERNAL_28fdadf7_4_k_cu_fac871c7_198214cuda3std3__45__cpo3endE
	.align		8
        /*0028*/ 	.dword	_ZN40_INTERNAL_28fdadf7_4_k_cu_fac871c7_198214cuda3std3__45__cpo6cbeginE
	.align		8
        /*0030*/ 	.dword	_ZN40_INTERNAL_28fdadf7_4_k_cu_fac871c7_198214cuda3std3__45__cpo4cendE
	.align		8
        /*0038*/ 	.dword	_ZN40_INTERNAL_28fdadf7_4_k_cu_fac871c7_198214cuda3std3__442_GLOBAL__N__28fdadf7_4_k_cu_fac871c7_198216ignoreE
	.align		8
        /*0040*/ 	.dword	_ZN40_INTERNAL_28fdadf7_4_k_cu_fac871c7_198214cuda3std3__419piecewise_constructE
	.align		8
        /*0048*/ 	.dword	_ZN40_INTERNAL_28fdadf7_4_k_cu_fac871c7_198214cuda3std3__48in_placeE
	.align		8
        /*0050*/ 	.dword	_ZN40_INTERNAL_28fdadf7_4_k_cu_fac871c7_198214cuda3std6ranges3__45__cpo4swapE
	.align		8
        /*0058*/ 	.dword	_ZN40_INTERNAL_28fdadf7_4_k_cu_fac871c7_198214cuda3std6ranges3__45__cpo9iter_moveE
	.align		8
        /*0060*/ 	.dword	_ZN40_INTERNAL_28fdadf7_4_k_cu_fac871c7_198214cute7productE
	.align		8
        /*0068*/ 	.dword	_ZN40_INTERNAL_28fdadf7_4_k_cu_fac871c7_198214cute1_E
	.align		8
        /*0070*/ 	.dword	$str$25
	.align		8
        /*0078*/ 	.dword	$str$26
	.align		8
        /*0080*/ 	.dword	$str$27
	.align		8
        /*0088*/ 	.dword	$str$28


//--------------------- .text._ZN7cutlass13device_kernelINS_4gemm6kernel13GemmUniversalIN4cute5tupleIJiiiiEEENS1_10collective13CollectiveMmaINS1_35MainloopSm100TmaUmmaWarpSpecializedILi73ELi2ELi4ENS5_IJNS4_1CILi1EEESB_SB_EEEEENS5_IJNSA_ILi64EEENSA_ILi32EEESF_EEENS_12float_e4m3_tENS5_IJlSB_lEEESH_SI_NS4_8TiledMMAINS4_8MMA_AtomIJNS4_10MMA_TraitsINS4_19SM100_MMA_F8F6F4_SSEJSH_SH_fSE_SF_NS4_17integral_constantINS4_4UMMA5MajorELSP_0EEESQ_NSN_INSO_7ScaleInELSR_0EEESS_EEEEEENS4_6LayoutISC_NS5_IJNSA_ILi0EEESW_SW_EEEEENS5_IJNS4_10UnderscoreESZ_SZ_EEEEENS4_13SM90_TMA_LOADENS4_14ComposedLayoutINS4_7SwizzleILi1ELi4ELi3EEENS4_18smem_ptr_flag_bitsILi8EEENSV_INS5_IJNSA_ILi8EEESF_EEENS5_IJSF_SB_EEEEEEEvNS4_8identityES12_S1C_vS1D_EENS_8epilogue10collective18CollectiveEpilogueINS1F_23Sm100TmaWarpSpecializedILi1ELi1ELi16ELb0ELb0EEEJSG_NS5_IJNSV_ISE_SB_EENSV_ISF_SB_EEEEESH_SI_SH_SI_NS1F_6fusion15FusionCallbacksIS1J_NS1N_17LinearCombinationISH_fSH_fLNS_15FloatRoundStyleE2EEESG_S1M_JEEENS4_5SM1004TMEM4LOAD26SM100_TMEM_LOAD_16dp32b16xES12_S1C_NS4_39AutoVectorizingCopyWithAssumedAlignmentILi128EEENS4_14SM90_TMA_STOREES1C_S1Y_S1Y_EEEvvEEEEvNT_6ParamsE --------------------------
	.section	.text._ZN7cutlass13device_kernelINS_4gemm6kernel13GemmUniversalIN4cute5tupleIJiiiiEEENS1_10collective13CollectiveMmaINS1_35MainloopSm100TmaUmmaWarpSpecializedILi73ELi2ELi4ENS5_IJNS4_1CILi1EEESB_SB_EEEEENS5_IJNSA_ILi64EEENSA_ILi32EEESF_EEENS_12float_e4m3_tENS5_IJlSB_lEEESH_SI_NS4_8TiledMMAINS4_8MMA_AtomIJNS4_10MMA_TraitsINS4_19SM100_MMA_F8F6F4_SSEJSH_SH_fSE_SF_NS4_17integral_constantINS4_4UMMA5MajorELSP_0EEESQ_NSN_INSO_7ScaleInELSR_0EEESS_EEEEEENS4_6LayoutISC_NS5_IJNSA_ILi0EEESW_SW_EEEEENS5_IJNS4_10UnderscoreESZ_SZ_EEEEENS4_13SM90_TMA_LOADENS4_14ComposedLayoutINS4_7SwizzleILi1ELi4ELi3EEENS4_18smem_ptr_flag_bitsILi8EEENSV_INS5_IJNSA_ILi8EEESF_EEENS5_IJSF_SB_EEEEEEEvNS4_8identityES12_S1C_vS1D_EENS_8epilogue10collective18CollectiveEpilogueINS1F_23Sm100TmaWarpSpecializedILi1ELi1ELi16ELb0ELb0EEEJSG_NS5_IJNSV_ISE_SB_EENSV_ISF_SB_EEEEESH_SI_SH_SI_NS1F_6fusion15FusionCallbacksIS1J_NS1N_17LinearCombinationISH_fSH_fLNS_15FloatRoundStyleE2EEESG_S1M_JEEENS4_5SM1004TMEM4LOAD26SM100_TMEM_LOAD_16dp32b16xES12_S1C_NS4_39AutoVectorizingCopyWithAssumedAlignmentILi128EEENS4_14SM90_TMA_STOREES1C_S1Y_S1Y_EEEvvEEEEvNT_6ParamsE,"ax",@progbits
	.align	128
.text._ZN7cutlass13device_kernelINS_4gemm6kernel13GemmUniversalIN4cute5tupleIJiiiiEEENS1_10collective13CollectiveMmaINS1_35MainloopSm100TmaUmmaWarpSpecializedILi73ELi2ELi4ENS5_IJNS4_1CILi1EEESB_SB_EEEEENS5_IJNSA_ILi64EEENSA_ILi32EEESF_EEENS_12float_e4m3_tENS5_IJlSB_lEEESH_SI_NS4_8TiledMMAINS4_8MMA_AtomIJNS4_10MMA_TraitsINS4_19SM100_MMA_F8F6F4_SSEJSH_SH_fSE_SF_NS4_17integral_constantINS4_4UMMA5MajorELSP_0EEESQ_NSN_INSO_7ScaleInELSR_0EEESS_EEEEEENS4_6LayoutISC_NS5_IJNSA_ILi0EEESW_SW_EEEEENS5_IJNS4_10UnderscoreESZ_SZ_EEEEENS4_13SM90_TMA_LOADENS4_14ComposedLayoutINS4_7SwizzleILi1ELi4ELi3EEENS4_18smem_ptr_flag_bitsILi8EEENSV_INS5_IJNSA_ILi8EEESF_EEENS5_IJSF_SB_EEEEEEEvNS4_8identityES12_S1C_vS1D_EENS_8epilogue10collective18CollectiveEpilogueINS1F_23Sm100TmaWarpSpecializedILi1ELi1ELi16ELb0ELb0EEEJSG_NS5_IJNSV_ISE_SB_EENSV_ISF_SB_EEEEESH_SI_SH_SI_NS1F_6fusion15FusionCallbacksIS1J_NS1N_17LinearCombinationISH_fSH_fLNS_15FloatRoundStyleE2EEESG_S1M_JEEENS4_5SM1004TMEM4LOAD26SM100_TMEM_LOAD_16dp32b16xES12_S1C_NS4_39AutoVectorizingCopyWithAssumedAlignmentILi128EEENS4_14SM90_TMA_STOREES1C_S1Y_S1Y_EEEvvEEEEvNT_6ParamsE:
        .type           _ZN7cutlass13device_kernelINS_4gemm6kernel13GemmUniversalIN4cute5tupleIJiiiiEEENS1_10collective13CollectiveMmaINS1_35MainloopSm100TmaUmmaWarpSpecializedILi73ELi2ELi4ENS5_IJNS4_1CILi1EEESB_SB_EEEEENS5_IJNSA_ILi64EEENSA_ILi32EEESF_EEENS_12float_e4m3_tENS5_IJlSB_lEEESH_SI_NS4_8TiledMMAINS4_8MMA_AtomIJNS4_10MMA_TraitsINS4_19SM100_MMA_F8F6F4_SSEJSH_SH_fSE_SF_NS4_17integral_constantINS4_4UMMA5MajorELSP_0EEESQ_NSN_INSO_7ScaleInELSR_0EEESS_EEEEEENS4_6LayoutISC_NS5_IJNSA_ILi0EEESW_SW_EEEEENS5_IJNS4_10UnderscoreESZ_SZ_EEEEENS4_13SM90_TMA_LOADENS4_14ComposedLayoutINS4_7SwizzleILi1ELi4ELi3EEENS4_18smem_ptr_flag_bitsILi8EEENSV_INS5_IJNSA_ILi8EEESF_EEENS5_IJSF_SB_EEEEEEEvNS4_8identityES12_S1C_vS1D_EENS_8epilogue10collective18CollectiveEpilogueINS1F_23Sm100TmaWarpSpecializedILi1ELi1ELi16ELb0ELb0EEEJSG_NS5_IJNSV_ISE_SB_EENSV_ISF_SB_EEEEESH_SI_SH_SI_NS1F_6fusion15FusionCallbacksIS1J_NS1N_17LinearCombinationISH_fSH_fLNS_15FloatRoundStyleE2EEESG_S1M_JEEENS4_5SM1004TMEM4LOAD26SM100_TMEM_LOAD_16dp32b16xES12_S1C_NS4_39AutoVectorizingCopyWithAssumedAlignmentILi128EEENS4_14SM90_TMA_STOREES1C_S1Y_S1Y_EEEvvEEEEvNT_6ParamsE,@function
        .size           _ZN7cutlass13device_kernelINS_4gemm6kernel13GemmUniversalIN4cute5tupleIJiiiiEEENS1_10collective13CollectiveMmaINS1_35MainloopSm100TmaUmmaWarpSpecializedILi73ELi2ELi4ENS5_IJNS4_1CILi1EEESB_SB_EEEEENS5_IJNSA_ILi64EEENSA_ILi32EEESF_EEENS_12float_e4m3_tENS5_IJlSB_lEEESH_SI_NS4_8TiledMMAINS4_8MMA_AtomIJNS4_10MMA_TraitsINS4_19SM100_MMA_F8F6F4_SSEJSH_SH_fSE_SF_NS4_17integral_constantINS4_4UMMA5MajorELSP_0EEESQ_NSN_INSO_7ScaleInELSR_0EEESS_EEEEEENS4_6LayoutISC_NS5_IJNSA_ILi0EEESW_SW_EEEEENS5_IJNS4_10UnderscoreESZ_SZ_EEEEENS4_13SM90_TMA_LOADENS4_14ComposedLayoutINS4_7SwizzleILi1ELi4ELi3EEENS4_18smem_ptr_flag_bitsILi8EEENSV_INS5_IJNSA_ILi8EEESF_EEENS5_IJSF_SB_EEEEEEEvNS4_8identityES12_S1C_vS1D_EENS_8epilogue10collective18CollectiveEpilogueINS1F_23Sm100TmaWarpSpecializedILi1ELi1ELi16ELb0ELb0EEEJSG_NS5_IJNSV_ISE_SB_EENSV_ISF_SB_EEEEESH_SI_SH_SI_NS1F_6fusion15FusionCallbacksIS1J_NS1N_17LinearCombinationISH_fSH_fLNS_15FloatRoundStyleE2EEESG_S1M_JEEENS4_5SM1004TMEM4LOAD26SM100_TMEM_LOAD_16dp32b16xES12_S1C_NS4_39AutoVectorizingCopyWithAssumedAlignmentILi128EEENS4_14SM90_TMA_STOREES1C_S1Y_S1Y_EEEvvEEEEvNT_6ParamsE,(.L_x_132 - _ZN7cutlass13device_kernelINS_4gemm6kernel13GemmUniversalIN4cute5tupleIJiiiiEEENS1_10collective13CollectiveMmaINS1_35MainloopSm100TmaUmmaWarpSpecializedILi73ELi2ELi4ENS5_IJNS4_1CILi1EEESB_SB_EEEEENS5_IJNSA_ILi64EEENSA_ILi32EEESF_EEENS_12float_e4m3_tENS5_IJlSB_lEEESH_SI_NS4_8TiledMMAINS4_8MMA_AtomIJNS4_10MMA_TraitsINS4_19SM100_MMA_F8F6F4_SSEJSH_SH_fSE_SF_NS4_17integral_constantINS4_4UMMA5MajorELSP_0EEESQ_NSN_INSO_7ScaleInELSR_0EEESS_EEEEEENS4_6LayoutISC_NS5_IJNSA_ILi0EEESW_SW_EEEEENS5_IJNS4_10UnderscoreESZ_SZ_EEEEENS4_13SM90_TMA_LOADENS4_14ComposedLayoutINS4_7SwizzleILi1ELi4ELi3EEENS4_18smem_ptr_flag_bitsILi8EEENSV_INS5_IJNSA_ILi8EEESF_EEENS5_IJSF_SB_EEEEEEEvNS4_8identityES12_S1C_vS1D_EENS_8epilogue10collective18CollectiveEpilogueINS1F_23Sm100TmaWarpSpecializedILi1ELi1ELi16ELb0ELb0EEEJSG_NS5_IJNSV_ISE_SB_EENSV_ISF_SB_EEEEESH_SI_SH_SI_NS1F_6fusion15FusionCallbacksIS1J_NS1N_17LinearCombinationISH_fSH_fLNS_15FloatRoundStyleE2EEESG_S1M_JEEENS4_5SM1004TMEM4LOAD26SM100_TMEM_LOAD_16dp32b16xES12_S1C_NS4_39AutoVectorizingCopyWithAssumedAlignmentILi128EEENS4_14SM90_TMA_STOREES1C_S1Y_S1Y_EEEvvEEEEvNT_6ParamsE)
        .other          _ZN7cutlass13device_kernelINS_4gemm6kernel13GemmUniversalIN4cute5tupleIJiiiiEEENS1_10collective13CollectiveMmaINS1_35MainloopSm100TmaUmmaWarpSpecializedILi73ELi2ELi4ENS5_IJNS4_1CILi1EEESB_SB_EEEEENS5_IJNSA_ILi64EEENSA_ILi32EEESF_EEENS_12float_e4m3_tENS5_IJlSB_lEEESH_SI_NS4_8TiledMMAINS4_8MMA_AtomIJNS4_10MMA_TraitsINS4_19SM100_MMA_F8F6F4_SSEJSH_SH_fSE_SF_NS4_17integral_constantINS4_4UMMA5MajorELSP_0EEESQ_NSN_INSO_7ScaleInELSR_0EEESS_EEEEEENS4_6LayoutISC_NS5_IJNSA_ILi0EEESW_SW_EEEEENS5_IJNS4_10UnderscoreESZ_SZ_EEEEENS4_13SM90_TMA_LOADENS4_14ComposedLayoutINS4_7SwizzleILi1ELi4ELi3EEENS4_18smem_ptr_flag_bitsILi8EEENSV_INS5_IJNSA_ILi8EEESF_EEENS5_IJSF_SB_EEEEEEEvNS4_8identityES12_S1C_vS1D_EENS_8epilogue10collective18CollectiveEpilogueINS1F_23Sm100TmaWarpSpecializedILi1ELi1ELi16ELb0ELb0EEEJSG_NS5_IJNSV_ISE_SB_EENSV_ISF_SB_EEEEESH_SI_SH_SI_NS1F_6fusion15FusionCallbacksIS1J_NS1N_17LinearCombinationISH_fSH_fLNS_15FloatRoundStyleE2EEESG_S1M_JEEENS4_5SM1004TMEM4LOAD26SM100_TMEM_LOAD_16dp32b16xES12_S1C_NS4_39AutoVectorizingCopyWithAssumedAlignmentILi128EEENS4_14SM90_TMA_STOREES1C_S1Y_S1Y_EEEvvEEEEvNT_6ParamsE,@"STO_CUDA_ENTRY STV_DEFAULT"
_ZN7cutlass13device_kernelINS_4gemm6kernel13GemmUniversalIN4cute5tupleIJiiiiEEENS1_10collective13CollectiveMmaINS1_35MainloopSm100TmaUmmaWarpSpecializedILi73ELi2ELi4ENS5_IJNS4_1CILi1EEESB_SB_EEEEENS5_IJNSA_ILi64EEENSA_ILi32EEESF_EEENS_12float_e4m3_tENS5_IJlSB_lEEESH_SI_NS4_8TiledMMAINS4_8MMA_AtomIJNS4_10MMA_TraitsINS4_19SM100_MMA_F8F6F4_SSEJSH_SH_fSE_SF_NS4_17integral_constantINS4_4UMMA5MajorELSP_0EEESQ_NSN_INSO_7ScaleInELSR_0EEESS_EEEEEENS4_6LayoutISC_NS5_IJNSA_ILi0EEESW_SW_EEEEENS5_IJNS4_10UnderscoreESZ_SZ_EEEEENS4_13SM90_TMA_LOADENS4_14ComposedLayoutINS4_7SwizzleILi1ELi4ELi3EEENS4_18smem_ptr_flag_bitsILi8EEENSV_INS5_IJNSA_ILi8EEESF_EEENS5_IJSF_SB_EEEEEEEvNS4_8identityES12_S1C_vS1D_EENS_8epilogue10collective18CollectiveEpilogueINS1F_23Sm100TmaWarpSpecializedILi1ELi1ELi16ELb0ELb0EEEJSG_NS5_IJNSV_ISE_SB_EENSV_ISF_SB_EEEEESH_SI_SH_SI_NS1F_6fusion15FusionCallbacksIS1J_NS1N_17LinearCombinationISH_fSH_fLNS_15FloatRoundStyleE2EEESG_S1M_JEEENS4_5SM1004TMEM4LOAD26SM100_TMEM_LOAD_16dp32b16xES12_S1C_NS4_39AutoVectorizingCopyWithAssumedAlignmentILi128EEENS4_14SM90_TMA_STOREES1C_S1Y_S1Y_EEEvvEEEEvNT_6ParamsE:
[----:B------:R-:W1:Y:S01]  /*0000*/  LDC R1, c[0x0][0x37c] ;  /* 0x0000df00ff017b82 */ /* 0x000e620000000800 */
[----:B------:R-:W2:Y:S01]  /*0010*/  S2R R64, SR_TID.X ;  /* 0x0000000000407919 */ /* 0x000ea20000002100 */
[----:B------:R-:W3:Y:S01]  /*0020*/  LDCU.64 UR4, c[0x0][0x890] ;  /* 0x00011200ff0477ac */ /* 0x000ee20008000a00 */
[----:B------:R-:W-:Y:S02]  /*0030*/  PRMT R60, RZ, 0x7610, R60 ;  /* 0x00007610ff3c7816 */ /* 0x000fe4000000003c */
[----:B------:R-:W-:Y:S01]  /*0040*/  ELECT P5, URZ, PT ;  /* 0x0000000000ff782f */ /* 0x000fe200038a0000 */
[----:B------:R-:W4:Y:S01]  /*0050*/  LDCU.64 UR40, c[0x0][0x358] ;  /* 0x00006b00ff2877ac */ /* 0x000f220008000a00 */
[----:B---3--:R-:W-:-:S04]  /*0060*/  UISETP.NE.U32.AND UP0, UPT, UR4, URZ, UPT ;  /* 0x000000ff0400728c */ /* 0x008fc8000bf05070 */
[----:B------:R-:W-:Y:S01]  /*0070*/  UISETP.NE.AND.EX UP0, UPT, UR5, URZ, UPT, UP0 ;  /* 0x000000ff0500728c */ /* 0x000fe2000bf05300 */
[----:B--2---:R-:W-:-:S05]  /*0080*/  SHF.R.U32.HI R66, RZ, 0x5, R64 ;  /* 0x00000005ff427819 */ /* 0x004fca0000011640 */
[----:B------:R-:W2:Y:S02]  /*0090*/  SHFL.IDX PT, R0, R66, RZ, 0x1f ;  /* 0x00001fff42007589 */ /* 0x000ea400000e0000 */
[----:B--2---:R-:W-:Y:S01]  /*00a0*/  R2UR UR8, R0 ;  /* 0x00000000000872ca */ /* 0x004fe200000e0000 */
[----:B-1--4-:R-:W-:-:S14]  /*00b0*/  BRA.U UP0, `(.L_x_0) ;  /* 0x00000001002c7547 */ /* 0x012fdc000b800000 */
[----:B------:R-:W1:Y:S02]  /*00c0*/  LDCU.64 UR6, c[0x0][0x888] ;  /* 0x00011100ff0677ac */ /* 0x000e640008000a00 */
[----:B-1----:R-:W-:-:S04]  /*00d0*/  UISETP.NE.U32.AND UP0, UPT, UR6, URZ, UPT ;  /* 0x000000ff0600728c */ /* 0x002fc8000bf05070 */
[----:B------:R-:W-:-:S09]  /*00e0*/  UISETP.NE.AND.EX UP0, UPT, UR7, URZ, UPT, UP0 ;  /* 0x000000ff0700728c */ /* 0x000fd2000bf05300 */
[----:B------:R-:W-:Y:S05]  /*00f0*/  BRA.U !UP0, `(.L_x_1) ;  /* 0x0000000108107547 */ /* 0x000fea000b800000 */
[----:B------:R-:W1:Y:S02]  /*0100*/  LDC.64 R34, c[0x0][0x888] ;  /* 0x00022200ff227b82 */ /* 0x000e640000000a00 */
[----:B-1----:R1:W5:Y:S01]  /*0110*/  LDG.E R34, desc[UR40][R34.64] ;  /* 0x0000002822227981 */ /* 0x002362000c1e1900 */
[----:B------:R-:W-:Y:S01]  /*0120*/  HFMA2 R60, -RZ, RZ, 0, 5.9604644775390625e-08 ;  /* 0x00000001ff3c7431 */ /* 0x000fe200000001ff */
[----:B------:R-:W-:Y:S05]  /*0130*/  BRA `(.L_x_0) ;  /* 0x00000000000c7947 */ /* 0x000fea0003800000 */
.L_x_1:
[----:B------:R-:W1:Y:S01]  /*0140*/  LDCU UR6, c[0x0][0x880] ;  /* 0x00011000ff0677ac */ /* 0x000e620008000800 */
[----:B------:R-:W-:Y:S01]  /*0150*/  HFMA2 R60, -RZ, RZ, 0, 5.9604644775390625e-08 ;  /* 0x00000001ff3c7431 */ /* 0x000fe200000001ff */
[----:B-1----:R-:W-:-:S07]  /*0160*/  MOV R34, UR6 ;  /* 0x0000000600227c02 */ /* 0x002fce0008000f00 */
.L_x_0:
[----:B------:R-:W2:Y:S02]  /*0170*/  LDCU.64 UR6, c[0x0][0x8b0] ;  /* 0x00011600ff0677ac */ /* 0x000ea40008000a00 */
[----:B--2---:R-:W-:-:S04]  /*0180*/  UISETP.NE.U32.AND UP0, UPT, UR6, URZ, UPT ;  /* 0x000000ff0600728c */ /* 0x004fc8000bf05070 */
[----:B------:R-:W-:-:S09]  /*0190*/  UISETP.NE.AND.EX UP0, UPT, UR7, URZ, UPT, UP0 ;  /* 0x000000ff0700728c */ /* 0x000fd2000bf05300 */
[----:B------:R-:W-:Y:S05]  /*01a0*/  BRA.U UP0, `(.L_x_2) ;  /* 0x0000000100247547 */ /* 0x000fea000b800000 */
[----:B------:R-:W2:Y:S02]  /*01b0*/  LDCU.64 UR6, c[0x0][0x8a8] ;  /* 0x00011500ff0677ac */ /* 0x000ea40008000a00 */
[----:B--2---:R-:W-:-:S04]  /*01c0*/  UISETP.NE.U32.AND UP0, UPT, UR6, URZ, UPT ;  /* 0x000000ff0600728c */ /* 0x004fc8000bf05070 */
[----:B------:R-:W-:-:S09]  /*01d0*/  UISETP.NE.AND.EX UP0, UPT, UR7, URZ, UPT, UP0 ;  /* 0x000000ff0700728c */ /* 0x000fd2000bf05300 */
[----:B------:R-:W-:Y:S05]  /*01e0*/  BRA.U !UP0, `(.L_x_3) ;  /* 0x00000001080c7547 */ /* 0x000fea000b800000 */
[----:B------:R-:W2:Y:S02]  /*01f0*/  LDC.64 R2, c[0x0][0x8a8] ;  /* 0x00022a00ff027b82 */ /* 0x000ea40000000a00 */
[----:B--2---:R2:W5:Y:S01]  /*0200*/  LDG.E R33, desc[UR40][R2.64] ;  /* 0x0000002802217981 */ /* 0x004562000c1e1900 */
[----:B------:R-:W-:Y:S05]  /*0210*/  BRA `(.L_x_2) ;  /* 0x0000000000087947 */ /* 0x000fea0003800000 */
.L_x_3:
[----:B------:R-:W2:Y:S02]  /*0220*/  LDCU UR6, c[0x0][0x8a0] ;  /* 0x00011400ff0677ac */ /* 0x000ea40008000800 */
[----:B--2---:R-:W-:Y:S02]  /*0230*/  MOV R33, UR6 ;  /* 0x0000000600217c02 */ /* 0x004fe40008000f00 */
.L_x_2:
[----:B------:R-:W-:Y:S01]  /*0240*/  IMAD.U32 R0, RZ, RZ, UR8 ;  /* 0x00000008ff007e24 */ /* 0x000fe2000f8e00ff */
[----:B------:R-:W-:Y:S04]  /*0250*/  BSSY.RECONVERGENT B0, `(.L_x_4) ;  /* 0x000000c000007945 */ /* 0x000fe80003800200 */
[C---:B------:R-:W-:Y:S02]  /*0260*/  ISETP.NE.OR P1, PT, R0.reuse, 0x1, !P5 ;  /* 0x000000010000780c */ /* 0x040fe40006f25670 */
[----:B------:R-:W-:-:S11]  /*0270*/  ISETP.NE.OR P0, PT, R0, 0x3, !P5 ;  /* 0x000000030000780c */ /* 0x000fd60006f05670 */
[----:B------:R-:W-:Y:S05]  /*0280*/  @P1 BRA `(.L_x_5) ;  /* 0x0000000000201947 */ /* 0x000fea0003800000 */
[----:B------:R-:W3:Y:S02]  /*0290*/  LDCU.64 UR6, c[0x0][0x348] ;  /* 0x00006900ff0677ac */ /* 0x000ee40008000a00 */
[----:B---3--:R-:W-:Y:S02]  /*02a0*/  UIADD3 UR10, UP1, UPT, UR6, 0x80, URZ ;  /* 0x00000080060a7890 */ /* 0x008fe4000ff3e0ff */
[----:B------:R-:W-:Y:S02]  /*02b0*/  UIADD3 UR6, UP0, UPT, UR6, 0x180, URZ ;  /* 0x0000018006067890 */ /* 0x000fe4000ff1e0ff */
[----:B------:R-:W-:Y:S02]  /*02c0*/  UIADD3.X UR11, UPT, UPT, URZ, UR7, URZ, UP1, !UPT ;  /* 0x00000007ff0b7290 */ /* 0x000fe40008ffe4ff */
[----:B------:R-:W-:-:S07]  /*02d0*/  UIADD3.X UR7, UPT, UPT, URZ, UR7, URZ, UP0, !UPT ;  /* 0x00000007ff077290 */ /* 0x000fce00087fe4ff */
[----:B------:R3:W-:Y:S02]  /*02e0*/  UTMACCTL.PF [UR10] ;  /* 0x000000000a0079b9 */ /* 0x0007e40008040000 */
[----:B------:R3:W-:Y:S02]  /*02f0*/  UTMACCTL.PF [UR6] ;  /* 0x00000000060079b9 */ /* 0x0007e40008040000 */
[----:B---3--:R-:W-:Y:S01]  /*0300*/  NOP ;  /* 0x0000000000007918 */ /* 0x008fe20000000000 */
.L_x_5:
[----:B------:R-:W-:Y:S05]  /*0310*/  BSYNC.RECONVERGENT B0 ;  /* 0x0000000000007941 */ /* 0x000fea0003800200 */
.L_x_4:
[----:B------:R-:W-:Y:S04]  /*0320*/  BSSY.RECONVERGENT B0, `(.L_x_6) ;  /* 0x000000a000007945 */ /* 0x000fe80003800200 */
        /* <DEDUP_REMOVED lines=9> */
.L_x_7:
[----:B------:R-:W-:Y:S05]  /*03c0*/  BSYNC.RECONVERGENT B0 ;  /* 0x0000000000007941 */ /* 0x000fea0003800200 */
.L_x_6:
[----:B------:R-:W3:Y:S01]  /*03d0*/  LDCU.64 UR6, c[0x0][0x888] ;  /* 0x00011100ff0677ac */ /* 0x000ee20008000a00 */
[----:B------:R-:W-:Y:S02]  /*03e0*/  UISETP.EQ.U32.AND UP1, UPT, UR4, URZ, UPT ;  /* 0x000000ff0400728c */ /* 0x000fe4000bf22070 */
[----:B------:R-:W-:Y:S02]  /*03f0*/  UPLOP3.LUT UP2, UPT, UPT, UPT, UPT, 0x80, 0x8 ;  /* 0x000000000008789c */ /* 0x000fe40003f4f070 */
[----:B---3--:R-:W-:-:S04]  /*0400*/  UISETP.NE.U32.AND UP0, UPT, UR6, URZ, UPT ;  /* 0x000000ff0600728c */ /* 0x008fc8000bf05070 */
[----:B------:R-:W-:-:S04]  /*0410*/  UISETP.NE.AND.EX UP0, UPT, UR7, URZ, UPT, UP0 ;  /* 0x000000ff0700728c */ /* 0x000fc8000bf05300 */
[----:B------:R-:W-:-:S04]  /*0420*/  UISETP.EQ.OR.EX UP3, UPT, UR5, URZ, !UP0, UP1 ;  /* 0x000000ff0500728c */ /* 0x000fc8000c762710 */
[----:B------:R-:W-:-:S05]  /*0430*/  UP2UR UR44, UPR, URZ, 0x8 ;  /* 0x00000008ff2c7883 */ /* 0x000fca0008000000 */
[----:B------:R-:W-:Y:S07]  /*0440*/  BRA.U !UP3, `(.L_x_8) ;  /* 0x000000010b207547 */ /* 0x000fee000b800000 */
[----:B------:R-:W-:Y:S01]  /*0450*/  UISETP.NE.U32.AND UP2, UPT, UR4, URZ, UPT ;  /* 0x000000ff0400728c */ /* 0x000fe2000bf45070 */
[----:B-----5:R-:W-:Y:S01]  /*0460*/  FSETP.NEU.AND P0, PT, R34, RZ, PT ;  /* 0x000000ff2200720b */ /* 0x020fe20003f0d000 */
[----:B------:R-:W-:Y:S02]  /*0470*/  USEL UR4, URZ, 0xffffffff, UP0 ;  /* 0xffffffffff047887 */ /* 0x000fe40008000000 */
[----:B------:R-:W-:-:S10]  /*0480*/  UISETP.NE.AND.EX UP2, UPT, UR5, URZ, UPT, UP2 ;  /* 0x000000ff0500728c */ /* 0x000fd4000bf45320 */
[----:B------:R-:W-:Y:S01]  /*0490*/  VOTEU.ANY UP1, P0 ;  /* 0x0000000000ff7886 */ /* 0x000fe20000020100 */
[----:B------:R-:W-:-:S04]  /*04a0*/  @!UP2 USEL UR4, URZ, 0xffffffff, UP1 ;  /* 0xffffffffff04a887 */ /* 0x000fc80008800000 */
[----:B------:R-:W-:-:S04]  /*04b0*/  ULOP3.LUT UR4, UR4, 0x1, URZ, 0xc0, !UPT ;  /* 0x0000000104047892 */ /* 0x000fc8000f8ec0ff */
[----:B------:R-:W-:-:S11]  /*04c0*/  UISETP.NE.U32.AND UP2, UPT, UR4, 0x1, UPT ;  /* 0x000000010400788c */ /* 0x000fd6000bf45070 */
.L_x_8:
[----:B--2---:R-:W2:Y:S01]  /*04d0*/  SHFL.IDX PT, R2, R66, RZ, 0x1f ;  /* 0x00001fff42027589 */ /* 0x004ea200000e0000 */
[----:B------:R-:W-:-:S04]  /*04e0*/  UISETP.NE.AND UP1, UPT, UR8, 0x2, UPT ;  /* 0x000000020800788c */ /* 0x000fc8000bf25270 */
[----:B------:R-:W-:Y:S01]  /*04f0*/  USEL UR13, URZ, 0x1, UP1 ;  /* 0x00000001ff0d7887 */ /* 0x000fe20008800000 */
[----:B--2---:R-:W-:-:S13]  /*0500*/  ISETP.NE.AND P0, PT, R2, RZ, PT ;  /* 0x000000ff0200720c */ /* 0x004fda0003f05270 */
[----:B------:R-:W-:Y:S05]  /*0510*/  @P0 BRA `(.L_x_9) ;  /* 0x00000008007c0947 */ /* 0x000fea0003800000 */
[----:B------:R-:W-:Y:S01]  /*0520*/  ELECT P0, URZ, PT ;  /* 0x0000000000ff782f */ /* 0x000fe20003800000 */
[----:B------:R-:W-:-:S12]  /*0530*/  BSSY.RECONVERGENT B0, `(.L_x_9) ;  /* 0x000009d000007945 */ /* 0x000fd80003800200 */
[----:B------:R-:W-:Y:S05]  /*0540*/  @!P0 BRA `(.L_x_10) ;  /* 0x00000008006c8947 */ /* 0x000fea0003800000 */
[----:B------:R-:W2:Y:S01]  /*0550*/  S2UR UR5, SR_CgaCtaId ;  /* 0x00000000000579c3 */ /* 0x000ea20000008800 */
[----:B------:R-:W-:Y:S01]  /*0560*/  UMOV UR6, 0x400 ;  /* 0x0000040000067882 */ /* 0x000fe20000000000 */
[----:B------:R-:W-:Y:S01]  /*0570*/  UMOV UR4, 0x1 ;  /* 0x0000000100047882 */ /* 0x000fe20000000000 */
[----:B--2---:R-:W-:Y:S02]  /*0580*/  ULEA UR5, UR5, UR6, 0x18 ;  /* 0x0000000605057291 */ /* 0x004fe4000f8ec0ff */
[----:B------:R-:W-:-:S04]  /*0590*/  UIADD3 UR6, UPT, UPT, -UR4, 0x100000, URZ ;  /* 0x0010000004067890 */ /* 0x000fc8000fffe1ff */
[----:B------:R-:W-:Y:S02]  /*05a0*/  USHF.L.U32 UR7, UR6, 0xb, URZ ;  /* 0x0000000b06077899 */ /* 0x000fe400080006ff */
[----:B------:R-:W-:Y:S01]  /*05b0*/  USHF.L.U32 UR6, UR6, 0x1, URZ ;  /* 0x0000000106067899 */ /* 0x000fe200080006ff */
[----:B------:R-:W2:Y:S11]  /*05c0*/  FENCE.VIEW.ASYNC.S ;  /* 0x00000000000073c6 */ /* 0x000eb60000000000 */
[----:B--2---:R2:W3:Y:S01]  /*05d0*/  SYNCS.EXCH.64 URZ, [UR5], UR6 ;  /* 0x0000000605ff75b2 */ /* 0x0044e20008000100 */
[----:B------:R2:W4:Y:S01]  /*05e0*/  SYNCS.EXCH.64 URZ, [UR5+0x248], UR6 ;  /* 0x0002480605ff75b2 */ /* 0x0005220008000100 */
[----:B------:R2:W1:Y:S01]  /*05f0*/  SYNCS.EXCH.64 URZ, [UR5+0x8], UR6 ;  /* 0x0000080605ff75b2 */ /* 0x0004620008000100 */
        /* <DEDUP_REMOVED lines=142> */
[----:B------:R2:W1:Y:S02]  /*0ee0*/  SYNCS.EXCH.64 URZ, [UR5+0x488], UR6 ;  /* 0x0004880605ff75b2 */ /* 0x0004640008000100 */
[----:B--234-:R-:W-:Y:S01]  /*0ef0*/  NOP ;  /* 0x0000000000007918 */ /* 0x01cfe20000000000 */
.L_x_10:
[----:B------:R-:W-:Y:S05]  /*0f00*/  BSYNC.RECONVERGENT B0 ;  /* 0x0000000000007941 */ /* 0x000fea0003800200 */
.L_x_9:
[----:B------:R-:W2:Y:S01]  /*0f10*/  SHFL.IDX PT, R2, R66, RZ, 0x1f ;  /* 0x00001fff42027589 */ /* 0x000ea200000e0000 */
[----:B------:R-:W-:Y:S01]  /*0f20*/  NOP ;  /* 0x0000000000007918 */ /* 0x000fe20000000000 */
[----:B--2---:R-:W-:-:S13]  /*0f30*/  ISETP.NE.AND P0, PT, R2, 0x1, PT ;  /* 0x000000010200780c */ /* 0x004fda0003f05270 */
[----:B------:R-:W-:Y:S05]  /*0f40*/  @P0 BRA `(.L_x_11) ;  /* 0x0000000000400947 */ /* 0x000fea0003800000 */
[----:B------:R-:W2:Y:S01]  /*0f50*/  S2UR UR6, SR_CgaCtaId ;  /* 0x00000000000679c3 */ /* 0x000ea20000008800 */
[----:B------:R-:W-:Y:S01]  /*0f60*/  UMOV UR7, 0x400 ;  /* 0x0000040000077882 */ /* 0x000fe20000000000 */
[----:B------:R-:W-:Y:S01]  /*0f70*/  UMOV UR5, 0x20 ;  /* 0x0000002000057882 */ /* 0x000fe20000000000 */
[----:B------:R-:W-:Y:S01]  /*0f80*/  UMOV UR4, 0x80 ;  /* 0x0000008000047882 */ /* 0x000fe20000000000 */
[----:B------:R-:W-:-:S04]  /*0f90*/  UIADD3 UR10, UPT, UPT, -UR5, 0x100000, URZ ;  /* 0x00100000050a7890 */ /* 0x000fc8000fffe1ff */
[----:B------:R-:W-:Y:S02]  /*0fa0*/  USHF.L.U32 UR11, UR10, 0xb, URZ ;  /* 0x0000000b0a0b7899 */ /* 0x000fe400080006ff */
[----:B------:R-:W-:Y:S02]  /*0fb0*/  USHF.L.U32 UR10, UR10, 0x1, URZ ;  /* 0x000000010a0a7899 */ /* 0x000fe400080006ff */
[----:B------:R-:W-:-:S04]  /*0fc0*/  UIADD3 UR4, UPT, UPT, -UR4, 0x100000, URZ ;  /* 0x0010000004047890 */ /* 0x000fc8000fffe1ff */
[----:B------:R-:W-:Y:S02]  /*0fd0*/  USHF.L.U32 UR5, UR4, 0xb, URZ ;  /* 0x0000000b04057899 */ /* 0x000fe400080006ff */
[----:B------:R-:W-:Y:S01]  /*0fe0*/  USHF.L.U32 UR4, UR4, 0x1, URZ ;  /* 0x0000000104047899 */ /* 0x000fe200080006ff */
[----:B------:R-:W-:Y:S01]  /*0ff0*/  ELECT P0, URZ, PT ;  /* 0x0000000000ff782f */ /* 0x000fe20003800000 */
[----:B--2---:R-:W-:Y:S01]  /*1000*/  ULEA UR6, UR6, UR7, 0x18 ;  /* 0x0000000706067291 */ /* 0x004fe2000f8ec0ff */
[----:B------:R-:W2:Y:S11]  /*1010*/  FENCE.VIEW.ASYNC.S ;  /* 0x00000000000073c6 */ /* 0x000eb60000000000 */
[----:B--2---:R2:W3:Y:S01]  /*1020*/  SYNCS.EXCH.64 URZ, [UR6+0x490], UR10 ;  /* 0x0004900a06ff75b2 */ /* 0x0044e20008000100 */
[----:B------:R2:W4:Y:S01]  /*1030*/  SYNCS.EXCH.64 URZ, [UR6+0x498], UR4 ;  /* 0x0004980406ff75b2 */ /* 0x0005220008000100 */
[----:B------:R-:W-:Y:S01]  /*1040*/  NOP ;  /* 0x0000000000007918 */ /* 0x000fe20000000000 */
.L_x_11:
[----:B------:R-:W1:Y:S01]  /*1050*/  SHFL.IDX PT, R2, R66, RZ, 0x1f ;  /* 0x00001fff42027589 */ /* 0x000e6200000e0000 */
[----:B------:R-:W-:Y:S01]  /*1060*/  NOP ;  /* 0x0000000000007918 */ /* 0x000fe20000000000 */
[----:B-1----:R-:W-:-:S13]  /*1070*/  ISETP.NE.AND P0, PT, R2, 0x3, PT ;  /* 0x000000030200780c */ /* 0x002fda0003f05270 */
[----:B------:R-:W-:Y:S05]  /*1080*/  @P0 BRA `(.L_x_12) ;  /* 0x0000000000300947 */ /* 0x000fea0003800000 */
[----:B--2---:R-:W1:Y:S01]  /*1090*/  S2UR UR5, SR_CgaCtaId ;  /* 0x00000000000579c3 */ /* 0x004e620000008800 */
[----:B------:R-:W-:Y:S01]  /*10a0*/  UMOV UR6, 0x400 ;  /* 0x0000040000067882 */ /* 0x000fe20000000000 */
[----:B------:R-:W-:Y:S01]  /*10b0*/  UMOV UR4, 0x20 ;  /* 0x0000002000047882 */ /* 0x000fe20000000000 */
[----:B------:R-:W-:Y:S01]  /*10c0*/  ELECT P0, URZ, PT ;  /* 0x0000000000ff782f */ /* 0x000fe20003800000 */
[----:B-1----:R-:W-:Y:S02]  /*10d0*/  ULEA UR5, UR5, UR6, 0x18 ;  /* 0x0000000605057291 */ /* 0x002fe4000f8ec0ff */
[----:B------:R-:W-:-:S04]  /*10e0*/  UIADD3 UR6, UPT, UPT, -UR4, 0x100000, URZ ;  /* 0x0010000004067890 */ /* 0x000fc8000fffe1ff */
[----:B------:R-:W-:Y:S02]  /*10f0*/  USHF.L.U32 UR7, UR6, 0xb, URZ ;  /* 0x0000000b06077899 */ /* 0x000fe400080006ff */
[----:B------:R-:W-:Y:S01]  /*1100*/  USHF.L.U32 UR6, UR6, 0x1, URZ ;  /* 0x0000000106067899 */ /* 0x000fe200080006ff */
[----:B------:R-:W1:Y:S11]  /*1110*/  FENCE.VIEW.ASYNC.S ;  /* 0x00000000000073c6 */ /* 0x000e760000000000 */
[----:B-1----:R1:W2:Y:S01]  /*1120*/  SYNCS.EXCH.64 URZ, [UR5+0x4a0], UR6 ;  /* 0x0004a00605ff75b2 */ /* 0x0022a20008000100 */
[----:B------:R1:W1:Y:S01]  /*1130*/  SYNCS.EXCH.64 URZ, [UR5+0x4a8], UR6 ;  /* 0x0004a80605ff75b2 */ /* 0x0002620008000100 */
[----:B------:R-:W-:Y:S01]  /*1140*/  NOP ;  /* 0x0000000000007918 */ /* 0x000fe20000000000 */
.L_x_12:
[----:B------:R-:W3:Y:S01]  /*1150*/  SHFL.IDX PT, R2, R66, RZ, 0x1f ;  /* 0x00001fff42027589 */ /* 0x000ee200000e0000 */
[----:B------:R-:W-:Y:S01]  /*1160*/  NOP ;  /* 0x0000000000007918 */ /* 0x000fe20000000000 */
[----:B---3--:R-:W-:-:S13]  /*1170*/  ISETP.NE.AND P0, PT, R2, 0x4, PT ;  /* 0x000000040200780c */ /* 0x008fda0003f05270 */
[----:B------:R-:W-:Y:S05]  /*1180*/  @P0 BRA `(.L_x_13) ;  /* 0x00000000004c0947 */ /* 0x000fea0003800000 */
[----:B-12---:R-:W1:Y:S01]  /*1190*/  S2UR UR5, SR_CgaCtaId ;  /* 0x00000000000579c3 */ /* 0x006e620000008800 */
[----:B------:R-:W-:Y:S01]  /*11a0*/  UMOV UR7, 0x100 ;  /* 0x0000010000077882 */ /* 0x000fe20000000000 */
[----:B------:R-:W-:Y:S01]  /*11b0*/  UMOV UR6, 0x400 ;  /* 0x0000040000067882 */ /* 0x000fe20000000000 */
[----:B------:R-:W-:Y:S01]  /*11c0*/  USEL UR7, UR7, 0xe0, UP2 ;  /* 0x000000e007077887 */ /* 0x000fe20009000000 */
[----:B------:R-:W-:Y:S01]  /*11d0*/  UMOV UR4, 0x1 ;  /* 0x0000000100047882 */ /* 0x000fe20000000000 */
[----:B------:R-:W-:Y:S01]  /*11e0*/  ELECT P0, URZ, PT ;  /* 0x0000000000ff782f */ /* 0x000fe20003800000 */
[----:B------:R-:W-:-:S04]  /*11f0*/  UIADD3 UR10, UPT, UPT, -UR4, 0x100000, URZ ;  /* 0x00100000040a7890 */ /* 0x000fc8000fffe1ff */
[----:B------:R-:W-:Y:S02]  /*1200*/  USHF.L.U32 UR11, UR10, 0xb, URZ ;  /* 0x0000000b0a0b7899 */ /* 0x000fe400080006ff */
[----:B------:R-:W-:Y:S02]  /*1210*/  USHF.L.U32 UR10, UR10, 0x1, URZ ;  /* 0x000000010a0a7899 */ /* 0x000fe400080006ff */
[----:B-1----:R-:W-:Y:S02]  /*1220*/  ULEA UR5, UR5, UR6, 0x18 ;  /* 0x0000000605057291 */ /* 0x002fe4000f8ec0ff */
[----:B------:R-:W-:-:S04]  /*1230*/  UIADD3 UR6, UPT, UPT, -UR7, 0x100000, URZ ;  /* 0x0010000007067890 */ /* 0x000fc8000fffe1ff */
[----:B------:R-:W-:Y:S02]  /*1240*/  USHF.L.U32 UR7, UR6, 0xb, URZ ;  /* 0x0000000b06077899 */ /* 0x000fe400080006ff */
[----:B------:R-:W-:Y:S01]  /*1250*/  USHF.L.U32 UR6, UR6, 0x1, URZ ;  /* 0x0000000106067899 */ /* 0x000fe200080006ff */
[----:B------:R-:W1:Y:S03]  /*1260*/  FENCE.VIEW.ASYNC.S ;  /* 0x00000000000073c6 */ /* 0x000e660000000000 */
[----:B-1----:R3:W1:Y:S08]  /*1270*/  SYNCS.EXCH.64 URZ, [UR5+0x4b0], UR10 ;  /* 0x0004b00a05ff75b2 */ /* 0x0026700008000100 */
[----:B------:R3:W2:Y:S01]  /*1280*/  SYNCS.EXCH.64 URZ, [UR5+0x4c0], UR6 ;  /* 0x0004c00605ff75b2 */ /* 0x0006a20008000100 */
[----:B------:R3:W1:Y:S01]  /*1290*/  SYNCS.EXCH.64 URZ, [UR5+0x4b8], UR10 ;  /* 0x0004b80a05ff75b2 */ /* 0x0006620008000100 */
[----:B------:R3:W1:Y:S02]  /*12a0*/  SYNCS.EXCH.64 URZ, [UR5+0x4c8], UR6 ;  /* 0x0004c80605ff75b2 */ /* 0x0006640008000100 */
[----:B---3--:R-:W-:Y:S01]  /*12b0*/  NOP ;  /* 0x0000000000007918 */ /* 0x008fe20000000000 */
.L_x_13:
[----:B------:R-:W3:Y:S01]  /*12c0*/  SHFL.IDX PT, R2, R66, RZ, 0x1f ;  /* 0x00001fff42027589 */ /* 0x000ee200000e0000 */
[----:B------:R-:W-:Y:S01]  /*12d0*/  NOP ;  /* 0x0000000000007918 */ /* 0x000fe20000000000 */
[----:B---3--:R-:W-:-:S13]  /*12e0*/  ISETP.NE.AND P0, PT, R2, 0x5, PT ;  /* 0x000000050200780c */ /* 0x008fda0003f05270 */
[----:B------:R-:W-:Y:S05]  /*12f0*/  @P0 BRA `(.L_x_14) ;  /* 0x0000000000580947 */ /* 0x000fea0003800000 */
[----:B-12---:R-:W1:Y:S01]  /*1300*/  S2UR UR6, SR_CgaCtaId ;  /* 0x00000000000679c3 */ /* 0x006e620000008800 */
        /* <DEDUP_REMOVED lines=10> */
[----:B-1----:R-:W-:Y:S01]  /*13b0*/  ULEA UR6, UR6, UR7, 0x18 ;  /* 0x0000000706067291 */ /* 0x002fe2000f8ec0ff */
[----:B------:R-:W1:Y:S11]  /*13c0*/  FENCE.VIEW.ASYNC.S ;  /* 0x00000000000073c6 */ /* 0x000e760000000000 */
[----:B-1----:R3:W1:Y:S01]  /*13d0*/  SYNCS.EXCH.64 URZ, [UR6+0x4d0], UR10 ;  /* 0x0004d00a06ff75b2 */ /* 0x0026620008000100 */
[----:B------:R3:W2:Y:S01]  /*13e0*/  SYNCS.EXCH.64 URZ, [UR6+0x4f0], UR4 ;  /* 0x0004f00406ff75b2 */ /* 0x0006a20008000100 */
[----:B------:R3:W1:Y:S01]  /*13f0*/  SYNCS.EXCH.64 URZ, [UR6+0x4d8], UR10 ;  /* 0x0004d80a06ff75b2 */ /* 0x0006620008000100 */
[----:B------:R3:W1:Y:S01]  /*1400*/  SYNCS.EXCH.64 URZ, [UR6+0x4f8], UR4 ;  /* 0x0004f80406ff75b2 */ /* 0x0006620008000100 */
[----:B------:R3:W1:Y:S01]  /*1410*/  SYNCS.EXCH.64 URZ, [UR6+0x4e0], UR10 ;  /* 0x0004e00a06ff75b2 */ /* 0x0006620008000100 */
[----:B------:R3:W1:Y:S01]  /*1420*/  SYNCS.EXCH.64 URZ, [UR6+0x500], UR4 ;  /* 0x0005000406ff75b2 */ /* 0x0006620008000100 */
[----:B------:R3:W1:Y:S01]  /*1430*/  SYNCS.EXCH.64 URZ, [UR6+0x4e8], UR10 ;  /* 0x0004e80a06ff75b2 */ /* 0x0006620008000100 */
[----:B------:R3:W1:Y:S02]  /*1440*/  SYNCS.EXCH.64 URZ, [UR6+0x508], UR4 ;  /* 0x0005080406ff75b2 */ /* 0x0006640008000100 */
[----:B---3--:R-:W-:Y:S01]  /*1450*/  NOP ;  /* 0x0000000000007918 */ /* 0x008fe20000000000 */
.L_x_14:
[----:B------:R-:W3:Y:S01]  /*1460*/  SHFL.IDX PT, R2, R66, RZ, 0x1f ;  /* 0x00001fff42027589 */ /* 0x000ee200000e0000 */
[----:B------:R-:W-:Y:S01]  /*1470*/  NOP ;  /* 0x0000000000007918 */ /* 0x000fe20000000000 */
[----:B---3--:R-:W-:-:S13]  /*1480*/  ISETP.NE.AND P0, PT, R2, 0x3, PT ;  /* 0x000000030200780c */ /* 0x008fda0003f05270 */
[----:B------:R-:W-:Y:S05]  /*1490*/  @P0 BRA `(.L_x_15) ;  /* 0x0000000000380947 */ /* 0x000fea0003800000 */
[----:B-12---:R-:W1:Y:S01]  /*14a0*/  S2UR UR5, SR_CgaCtaId ;  /* 0x00000000000579c3 */ /* 0x006e620000008800 */
        /* <DEDUP_REMOVED lines=8> */
[----:B-1----:R3:W1:Y:S01]  /*1530*/  SYNCS.EXCH.64 URZ, [UR5+0x510], UR6 ;  /* 0x0005100605ff75b2 */ /* 0x0026620008000100 */
[----:B------:R3:W2:Y:S01]  /*1540*/  SYNCS.EXCH.64 URZ, [UR5+0x520], UR6 ;  /* 0x0005200605ff75b2 */ /* 0x0006a20008000100 */
[----:B------:R3:W1:Y:S01]  /*1550*/  SYNCS.EXCH.64 URZ, [UR5+0x518], UR6 ;  /* 0x0005180605ff75b2 */ /* 0x0006620008000100 */
[----:B------:R3:W1:Y:S02]  /*1560*/  SYNCS.EXCH.64 URZ, [UR5+0x528], UR6 ;  /* 0x0005280605ff75b2 */ /* 0x0006640008000100 */
[----:B---3--:R-:W-:Y:S01]  /*1570*/  NOP ;  /* 0x0000000000007918 */ /* 0x008fe20000000000 */
.L_x_15:
[----:B-12---:R-:W1:Y:S01]  /*1580*/  S2UR UR5, SR_CTAID.X ;  /* 0x00000000000579c3 */ /* 0x006e620000002500 */
[----:B------:R-:W-:-:S05]  /*1590*/  CS2R.32 R59, SR_CgaSize ;  /* 0x00000000003b7805 */ /* 0x000fca0000008a00 */
[----:B------:R-:W-:-:S05]  /*15a0*/  IMAD R59, R59, -0xa0, RZ ;  /* 0xffffff603b3b7824 */ /* 0x000fca00078e02ff */
[----:B------:R-:W-:-:S14]  /*15b0*/  R2UR UR7, R59 ;  /* 0x000000003b0772ca */ /* 0x000fdc00000e0000 */
[----:B------:R-:W2:Y:S01]  /*15c0*/  LDCU UR7, c[0x0][UR7+0x2b0] ;  /* 0x00005600070777ac */ /* 0x000ea20008000800 */
[----:B------:R-:W-:Y:S01]  /*15d0*/  NOP ;  /* 0x0000000000007918 */ /* 0x000fe20000000000 */
[----:B------:R-:W-:-:S05]  /*15e0*/  CS2R.32 R59, SR_CgaSize ;  /* 0x00000000003b7805 */ /* 0x000fca0000008a00 */
[----:B------:R-:W-:-:S05]  /*15f0*/  IMAD R59, R59, -0xa0, RZ ;  /* 0xffffff603b3b7824 */ /* 0x000fca00078e02ff */
[----:B------:R-:W-:-:S14]  /*1600*/  R2UR UR6, R59 ;  /* 0x000000003b0672ca */ /* 0x000fdc00000e0000 */
[----:B------:R-:W3:Y:S01]  /*1610*/  LDCU UR6, c[0x0][UR6+0x2b4] ;  /* 0x00005680060677ac */ /* 0x000ee20008000800 */
[----:B------:R-:W4:Y:S08]  /*1620*/  S2UR UR4, SR_CTAID.Y ;  /* 0x00000000000479c3 */ /* 0x000f300000002600 */
[----:B------:R-:W3:Y:S01]  /*1630*/  LDC R10, c[0x0][0xb24] ;  /* 0x0002c900ff0a7b82 */ /* 0x000ee20000000800 */
[----:B-1----:R-:W-:-:S02]  /*1640*/  I2FP.F32.U32 R57, UR5 ;  /* 0x0000000500397c45 */ /* 0x002fc40008201000 */
[----:B------:R-:W-:-:S05]  /*1650*/  CS2R.32 R3, SR_CgaSize ;  /* 0x0000000000037805 */ /* 0x000fca0000008a00 */
[----:B------:R-:W-:-:S06]  /*1660*/  IMAD R3, R3, -0xa0, RZ ;  /* 0xffffff6003037824 */ /* 0x000fcc00078e02ff */
[----:B------:R-:W1:Y:S01]  /*1670*/  LDC R3, c[0x0][R3+0x2a0] ;  /* 0x0000a80003037b82 */ /* 0x000e620000000800 */
[----:B------:R-:W-:Y:S01]  /*1680*/  MOV R59, UR5 ;  /* 0x00000005003b7c02 */ /* 0x000fe20008000f00 */
[----:B--2---:R-:W-:Y:S01]  /*1690*/  FMUL R57, R57, UR7 ;  /* 0x0000000739397c20 */ /* 0x004fe20008400000 */
[----:B----4-:R-:W-:Y:S02]  /*16a0*/  I2FP.F32.U32 R56, UR4 ;  /* 0x0000000400387c45 */ /* 0x010fe40008201000 */
[----:B------:R-:W-:-:S05]  /*16b0*/  CS2R.32 R2, SR_CgaSize ;  /* 0x0000000000027805 */ /* 0x000fca0000008a00 */
[----:B------:R-:W-:-:S06]  /*16c0*/  IMAD R2, R2, -0xa0, RZ ;  /* 0xffffff6002027824 */ /* 0x000fcc00078e02ff */
[----:B------:R-:W2:Y:S01]  /*16d0*/  LDC R2, c[0x0][R2+0x2a4] ;  /* 0x0000a90002027b82 */ /* 0x000ea20000000800 */
[----:B------:R-:W-:Y:S01]  /*16e0*/  MOV R58, UR4 ;  /* 0x00000004003a7c02 */ /* 0x000fe20008000f00 */
[----:B------:R-:W4:Y:S01]  /*16f0*/  F2I.U32.TRUNC.NTZ R57, R57 ;  /* 0x0000003900397305 */ /* 0x000f22000020f000 */
[----:B---3--:R-:W-:-:S05]  /*1700*/  FMUL R56, R56, UR6 ;  /* 0x0000000638387c20 */ /* 0x008fca0008400000 */
[----:B------:R-:W-:Y:S01]  /*1710*/  BAR.SYNC.DEFER_BLOCKING 0x0 ;  /* 0x0000000000007b1d */ /* 0x000fe20000010000 */
[----:B------:R-:W-:-:S05]  /*1720*/  ISETP.GE.AND P0, PT, R10, 0x1, PT ;  /* 0x000000010a00780c */ /* 0x000fca0003f06270 */
[----:B------:R-:W3:Y:S02]  /*1730*/  F2I.U32.TRUNC.NTZ R56, R56 ;  /* 0x0000003800387305 */ /* 0x000ee4000020f000 */
[----:B------:R-:W2:Y:S01]  /*1740*/  S2UR UR36, SR_CTAID.Z ;  /* 0x00000000002479c3 */ /* 0x000ea20000002700 */
[----:B----4-:R-:W-:-:S05]  /*1750*/  IADD3 R57, PT, PT, -R57, RZ, RZ ;  /* 0x000000ff39397210 */ /* 0x010fca0007ffe1ff */
[----:B-1----:R-:W-:Y:S01]  /*1760*/  IMAD R57, R3, R57, UR5 ;  /* 0x0000000503397e24 */ /* 0x002fe2000f8e0239 */
[----:B---3--:R-:W-:-:S05]  /*1770*/  IADD3 R56, PT, PT, -R56, RZ, RZ ;  /* 0x000000ff38387210 */ /* 0x008fca0007ffe1ff */
[----:B--2---:R-:W-:Y:S01]  /*1780*/  IMAD R56, R2, R56, UR4 ;  /* 0x0000000402387e24 */ /* 0x004fe2000f8e0238 */
[----:B------:R-:W-:Y:S06]  /*1790*/  @!P0 BRA `(.L_x_16) ;  /* 0x0000000000b88947 */ /* 0x000fec0003800000 */
[----:B------:R-:W1:Y:S01]  /*17a0*/  LDC.64 R4, c[0x0][0xb18] ;  /* 0x0002c600ff047b82 */ /* 0x000e620000000a00 */
[----:B------:R-:W-:-:S07]  /*17b0*/  ISETP.NE.AND P0, PT, R10, 0x1, PT ;  /* 0x000000010a00780c */ /* 0x000fce0003f05270 */
[----:B------:R-:W2:Y:S08]  /*17c0*/  LDC R9, c[0x0][0xb0c] ;  /* 0x0002c300ff097b82 */ /* 0x000eb00000000800 */
[----:B------:R-:W3:Y:S08]  /*17d0*/  LDC R12, c[0x0][0x370] ;  /* 0x0000dc00ff0c7b82 */ /* 0x000ef00000000800 */
[----:B------:R-:W4:Y:S01]  /*17e0*/  LDC R11, c[0x0][0x374] ;  /* 0x0000dd00ff0b7b82 */ /* 0x000f220000000800 */
[----:B-1----:R-:W-:-:S07]  /*17f0*/  ISETP.NE.AND P1, PT, R4, 0x1, PT ;  /* 0x000000010400780c */ /* 0x002fce0003f25270 */
[----:B------:R-:W3:Y:S01]  /*1800*/  LDC.64 R6, c[0x0][0xb10] ;  /* 0x0002c400ff067b82 */ /* 0x000ee20000000a00 */
[----:B--2---:R-:W-:-:S07]  /*1810*/  ISETP.NE.AND P2, PT, R9, 0x1, PT ;  /* 0x000000010900780c */ /* 0x004fce0003f45270 */
[----:B------:R-:W1:Y:S08]  /*1820*/  LDC R8, c[0x0][0xb20] ;  /* 0x0002c800ff087b82 */ /* 0x000e700000000800 */
[----:B------:R-:W2:Y:S01]  /*1830*/  LDC.64 R2, c[0x0][0xb28] ;  /* 0x0002ca00ff027b82 */ /* 0x000ea20000000a00 */
[----:B----4-:R-:W-:-:S04]  /*1840*/  IMAD.HI.U32 R13, R11, R5, RZ ;  /* 0x000000050b0d7227 */ /* 0x010fc800078e00ff */
[----:B------:R-:W-:-:S04]  /*1850*/  IMAD.HI.U32 R5, R58, R5, RZ ;  /* 0x000000053a057227 */ /* 0x000fc800078e00ff */
[----:B---3--:R-:W-:-:S05]  /*1860*/  IMAD.HI.U32 R14, R12, R6, RZ ;  /* 0x000000060c0e7227 */ /* 0x008fca00078e00ff */
[-C--:B------:R-:W-:Y:S01]  /*1870*/  @P2 SHF.R.U32.HI R12, RZ, R7.reuse, R14 ;  /* 0x00000007ff0c2219 */ /* 0x080fe2000001160e */
[----:B------:R-:W-:Y:S01]  /*1880*/  IMAD.HI.U32 R14, R59, R6, RZ ;  /* 0x000000063b0e7227 */ /* 0x000fe200078e00ff */
[-C--:B-1----:R-:W-:Y:S02]  /*1890*/  @P1 SHF.R.U32.HI R11, RZ, R8.reuse, R13 ;  /* 0x00000008ff0b1219 */ /* 0x082fe4000001160d */
[----:B------:R-:W-:Y:S02]  /*18a0*/  SHF.R.U32.HI R5, RZ, R8, R5 ;  /* 0x00000008ff057219 */ /* 0x000fe40000011605 */
[----:B------:R-:W-:Y:S02]  /*18b0*/  SHF.R.U32.HI R14, RZ, R7, R14 ;  /* 0x00000007ff0e7219 */ /* 0x000fe4000001160e */
[----:B------:R-:W-:Y:S01]  /*18c0*/  SEL R5, R58, R5, !P1 ;  /* 0x000000053a057207 */ /* 0x000fe20004800000 */
[----:B--2---:R-:W-:Y:S01]  /*18d0*/  IMAD.HI.U32 R13, R11, R2, RZ ;  /* 0x000000020b0d7227 */ /* 0x004fe200078e00ff */
[----:B------:R-:W-:-:S03]  /*18e0*/  SEL R14, R59, R14, !P2 ;  /* 0x0000000e3b0e7207 */ /* 0x000fc60005000000 */
[----:B------:R-:W-:Y:S01]  /*18f0*/  IMAD.HI.U32 R6, R12, R2, RZ ;  /* 0x000000020c067227 */ /* 0x000fe200078e00ff */
[----:B------:R-:W-:-:S04]  /*1900*/  @P0 SHF.R.U32.HI R11, RZ, R3, R13 ;  /* 0x00000003ff0b0219 */ /* 0x000fc8000001160d */
[----:B------:R-:W-:Y:S01]  /*1910*/  @P0 SHF.R.U32.HI R12, RZ, R3, R6 ;  /* 0x00000003ff0c0219 */ /* 0x000fe20000011606 */
[----:B------:R-:W-:-:S04]  /*1920*/  IMAD R11, R11, R10, RZ ;  /* 0x0000000a0b0b7224 */ /* 0x000fc800078e02ff */
[----:B------:R-:W-:Y:S01]  /*1930*/  IMAD R6, R12, R10, RZ ;  /* 0x0000000a0c067224 */ /* 0x000fe200078e02ff */
[----:B------:R-:W-:-:S04]  /*1940*/  ISETP.GE.AND P1, PT, R5, R11, PT ;  /* 0x0000000b0500720c */ /* 0x000fc80003f26270 */
[----:B------:R-:W-:Y:S01]  /*1950*/  ISETP.GE.OR P1, PT, R14, R6, P1 ;  /* 0x000000060e00720c */ /* 0x000fe20000f26670 */
[----:B------:R-:W-:-:S05]  /*1960*/  IMAD.HI.U32 R6, R5, R2, RZ ;  /* 0x0000000205067227 */ /* 0x000fca00078e00ff */
[----:B------:R-:W-:-:S04]  /*1970*/  SHF.R.U32.HI R6, RZ, R3, R6 ;  /* 0x00000003ff067219 */ /* 0x000fc80000011606 */
[----:B------:R-:W-:-:S03]  /*1980*/  SEL R6, R5, R6, !P0 ;  /* 0x0000000605067207 */ /* 0x000fc60004000000 */
[----:B------:R-:W-:Y:S01]  /*1990*/  @!P1 IMAD.HI.U32 R7, R14, R2, RZ ;  /* 0x000000020e079227 */ /* 0x000fe200078e00ff */
[----:B------:R-:W-:-:S04]  /*19a0*/  IADD3 R2, PT, PT, -R6, RZ, RZ ;  /* 0x000000ff06027210 */ /* 0x000fc80007ffe1ff */
[----:B------:R-:W-:Y:S01]  /*19b0*/  @!P1 SHF.R.U32.HI R3, RZ, R3, R7 ;  /* 0x00000003ff039219 */ /* 0x000fe20000011607 */
[----:B------:R-:W-:Y:S01]  /*19c0*/  IMAD R2, R10, R2, R5 ;  /* 0x000000020a027224 */ /* 0x000fe200078e0205 */
[----:B------:R-:W-:Y:S02]  /*19d0*/  IADD3 R7, PT, PT, -R5, RZ, RZ ;  /* 0x000000ff05077210 */ /* 0x000fe40007ffe1ff */
[----:B------:R-:W-:-:S03]  /*19e0*/  @!P1 SEL R3, R14, R3, !P0 ;  /* 0x000000030e039207 */ /* 0x000fc60004000000 */
[----:B------:R-:W-:Y:S02]  /*19f0*/  IMAD R7, R4, R7, R58 ;  /* 0x0000000704077224 */ /* 0x000fe400078e023a */
[--C-:B------:R-:W-:Y:S02]  /*1a00*/  @!P1 IMAD.IADD R6, R6, 0x1, -R3.reuse ;  /* 0x0000000106069824 */ /* 0x100fe400078e0a03 */
[----:B------:R-:W-:Y:S01]  /*1a10*/  @!P1 IMAD R3, R2, R12, R3 ;  /* 0x0000000c02039224 */ /* 0x000fe200078e0203 */
[----:B------:R-:W-:Y:S01]  /*1a20*/  IADD3 R2, PT, PT, -R14, RZ, RZ ;  /* 0x000000ff0e027210 */ /* 0x000fe20007ffe1ff */
[----:B------:R-:W-:Y:S02]  /*1a30*/  @!P1 IMAD R5, R6, R10, R14 ;  /* 0x0000000a06059224 */ /* 0x000fe400078e020e */
[----:B------:R-:W-:Y:S02]  /*1a40*/  @!P1 IMAD.MOV.U32 R14, RZ, RZ, R3 ;  /* 0x000000ffff0e9224 */ /* 0x000fe400078e0003 */
[----:B------:R-:W-:-:S02]  /*1a50*/  IMAD R2, R9, R2, R59 ;  /* 0x0000000209027224 */ /* 0x000fc400078e023b */
[----:B------:R-:W-:Y:S02]  /*1a60*/  IMAD R58, R5, R4, R7 ;  /* 0x00000004053a7224 */ /* 0x000fe400078e0207 */
[----:B------:R-:W-:Y:S02]  /*1a70*/  IMAD R59, R14, R9, R2 ;  /* 0x000000090e3b7224 */ /* 0x000fe400078e0202 */
.L_x_16:
[----:B------:R-:W1:Y:S01]  /*1a80*/  LDCU UR4, c[0x0][0xb30] ;  /* 0x00016600ff0477ac */ /* 0x000e620008000800 */
[----:B------:R-:W2:Y:S08]  /*1a90*/  S2UR UR37, SR_CgaCtaId ;  /* 0x00000000002579c3 */ /* 0x000eb00000008800 */
[----:B------:R-:W3:Y:S01]  /*1aa0*/  LDC R26, c[0x0][0xb24] ;  /* 0x0002c900ff1a7b82 */ /* 0x000ee20000000800 */
[----:B-1----:R-:W-:-:S09]  /*1ab0*/  UISETP.NE.AND UP1, UPT, UR4, 0x1, UPT ;  /* 0x000000010400788c */ /* 0x002fd2000bf25270 */
[----:B--2---:R-:W-:Y:S05]  /*1ac0*/  BRA.U UP1, `(.L_x_17) ;  /* 0x0000000101407547 */ /* 0x004fea000b800000 */
[----:B------:R-:W1:Y:S08]  /*1ad0*/  LDC.64 R4, c[0x0][0xb10] ;  /* 0x0002c400ff047b82 */ /* 0x000e700000000a00 */
[----:B------:R-:W2:Y:S08]  /*1ae0*/  LDC.64 R2, c[0x0][0xb18] ;  /* 0x0002c600ff027b82 */ /* 0x000eb00000000a00 */
[----:B------:R-:W4:Y:S08]  /*1af0*/  LDC R6, c[0x0][0xb20] ;  /* 0x0002c800ff067b82 */ /* 0x000f300000000800 */
[----:B------:R-:W3:Y:S01]  /*1b00*/  LDC R7, c[0x0][0xb0c] ;  /* 0x0002c300ff077b82 */ /* 0x000ee20000000800 */
[----:B-1----:R-:W-:-:S05]  /*1b10*/  IMAD.HI.U32 R4, R59, R4, RZ ;  /* 0x000000043b047227 */ /* 0x002fca00078e00ff */
[----:B------:R-:W-:Y:S01]  /*1b20*/  SHF.R.U32.HI R4, RZ, R5, R4 ;  /* 0x00000005ff047219 */ /* 0x000fe20000011604 */
[----:B--2---:R-:W-:Y:S01]  /*1b30*/  IMAD.HI.U32 R3, R58, R3, RZ ;  /* 0x000000033a037227 */ /* 0x004fe200078e00ff */
[----:B------:R-:W-:-:S04]  /*1b40*/  ISETP.NE.AND P0, PT, R2, 0x1, PT ;  /* 0x000000010200780c */ /* 0x000fc80003f05270 */
[----:B----4-:R-:W-:-:S04]  /*1b50*/  SHF.R.U32.HI R3, RZ, R6, R3 ;  /* 0x00000006ff037219 */ /* 0x010fc80000011603 */
[----:B------:R-:W-:Y:S02]  /*1b60*/  SEL R3, R58, R3, !P0 ;  /* 0x000000033a037207 */ /* 0x000fe40004000000 */
[----:B---3--:R-:W-:-:S04]  /*1b70*/  ISETP.NE.AND P1, PT, R7, 0x1, PT ;  /* 0x000000010700780c */ /* 0x008fc80003f25270 */
[----:B------:R-:W-:-:S05]  /*1b80*/  SEL R4, R59, R4, !P1 ;  /* 0x000000043b047207 */ /* 0x000fca0004800000 */
[----:B------:R-:W-:Y:S02]  /*1b90*/  IMAD.IADD R5, R3, 0x1, -R4 ;  /* 0x0000000103057824 */ /* 0x000fe400078e0a04 */
[----:B------:R-:W-:Y:S02]  /*1ba0*/  IMAD.IADD R3, R4, 0x1, -R3 ;  /* 0x0000000104037824 */ /* 0x000fe400078e0a03 */
[----:B------:R-:W-:Y:S02]  /*1bb0*/  IMAD R59, R5, R7, R59 ;  /* 0x00000007053b7224 */ /* 0x000fe400078e023b */
[----:B------:R-:W-:-:S07]  /*1bc0*/  IMAD R58, R3, R2, R58 ;  /* 0x00000002033a7224 */ /* 0x000fce00078e023a */
.L_x_17:
[----:B------:R-:W-:Y:S01]  /*1bd0*/  BAR.SYNC.DEFER_BLOCKING 0x0 ;  /* 0x0000000000007b1d */ /* 0x000fe20000010000 */
[----:B------:R-:W-:Y:S01]  /*1be0*/  UISETP.NE.AND UP1, UPT, UR8, 0x2, UPT ;  /* 0x000000020800788c */ /* 0x000fe2000bf25270 */
[----:B------:R-:W-:Y:S02]  /*1bf0*/  ISETP.NE.OR P5, PT, R0, 0x2, !P5 ;  /* 0x000000020000780c */ /* 0x000fe40006fa5670 */
[----:B------:R-:W-:-:S06]  /*1c00*/  LOP3.LUT R2, R64, 0x1f, RZ, 0xc0, !PT ;  /* 0x0000001f40027812 */ /* 0x000fcc00078ec0ff */
[----:B------:R-:W-:Y:S05]  /*1c10*/  BRA.U UP1, `(.L_x_18) ;  /* 0x00000011017c7547 */ /* 0x000fea000b800000 */
[----:B------:R-:W1:Y:S01]  /*1c20*/  LDCU UR14, c[0x0][0x38c] ;  /* 0x00007180ff0e77ac */ /* 0x000e620008000800 */
[----:B------:R-:W2:Y:S01]  /*1c30*/  LDC R8, c[0x0][0x370] ;  /* 0x0000dc00ff087b82 */ /* 0x000ea20000000800 */
[----:B------:R-:W-:Y:S01]  /*1c40*/  PLOP3.LUT P1, PT, PT, PT, UP2, 0x80, 0x8 ;  /* 0x000000000008781c */ /* 0x000fe20003f2f028 */
[----:B------:R-:W-:Y:S01]  /*1c50*/  IMAD.MOV.U32 R15, RZ, RZ, 0x1 ;  /* 0x00000001ff0f7424 */ /* 0x000fe200078e00ff */
[----:B------:R-:W-:Y:S01]  /*1c60*/  ISETP.EQ.OR P4, PT, R2, RZ, P5 ;  /* 0x000000ff0200720c */ /* 0x000fe20002f82670 */
[----:B------:R-:W-:Y:S01]  /*1c70*/  IMAD.MOV.U32 R14, RZ, RZ, RZ ;  /* 0x000000ffff0e7224 */ /* 0x000fe200078e00ff */
[----:B------:R-:W-:Y:S02]  /*1c80*/  PLOP3.LUT P1, PT, P1, PT, PT, 0x8, 0x80 ;  /* 0x000000000080781c */ /* 0x000fe40000f2e170 */
[----:B------:R-:W-:Y:S01]  /*1c90*/  CS2R R12, SRZ ;  /* 0x00000000000c7805 */ /* 0x000fe2000001ff00 */
[----:B------:R-:W-:Y:S01]  /*1ca0*/  IMAD.MOV.U32 R11, RZ, RZ, 0x1 ;  /* 0x00000001ff0b7424 */ /* 0x000fe200078e00ff */
[----:B------:R-:W4:Y:S01]  /*1cb0*/  LDC R0, c[0x0][0x374] ;  /* 0x0000dd00ff007b82 */ /* 0x000f220000000800 */
[----:B------:R-:W2:Y:S01]  /*1cc0*/  LDCU.64 UR22, c[0x0][0x348] ;  /* 0x00006900ff1677ac */ /* 0x000ea20008000a00 */
[----:B------:R-:W-:Y:S01]  /*1cd0*/  UMOV UR7, URZ ;  /* 0x000000ff00077c82 */ /* 0x000fe20008000000 */
[----:B-1----:R-:W-:-:S04]  /*1ce0*/  UIADD3 UR5, UPT, UPT, UR14, 0x1f, URZ ;  /* 0x0000001f0e057890 */ /* 0x002fc8000fffe0ff */
[----:B------:R-:W-:-:S04]  /*1cf0*/  USHF.R.S32.HI UR4, URZ, 0x1f, UR5 ;  /* 0x0000001fff047899 */ /* 0x000fc80008011405 */
[----:B------:R-:W-:-:S04]  /*1d00*/  ULEA.HI UR4, UR4, UR5, URZ, 0x5 ;  /* 0x0000000504047291 */ /* 0x000fc8000f8f28ff */
[----:B------:R-:W-:Y:S02]  /*1d10*/  USHF.R.S32.HI UR21, URZ, 0x5, UR4 ;  /* 0x00000005ff157899 */ /* 0x000fe40008011404 */
[----:B------:R-:W-:Y:S02]  /*1d20*/  UIADD3 UR4, UPT, UPT, UR14, -0x1, URZ ;  /* 0xffffffff0e047890 */ /* 0x000fe4000fffe0ff */
[----:B------:R-:W-:Y:S02]  /*1d30*/  UISETP.LT.U32.AND UP0, UPT, UR21, 0x49, UPT ;  /* 0x000000491500788c */ /* 0x000fe4000bf01070 */
[----:B------:R-:W-:Y:S02]  /*1d40*/  UISETP.GE.U32.AND UP1, UPT, UR4, -0x3f, UPT ;  /* 0xffffffc10400788c */ /* 0x000fe4000bf26070 */
[----:B------:R-:W-:Y:S02]  /*1d50*/  USEL UR15, UR21, 0x49, UP0 ;  /* 0x00000049150f7887 */ /* 0x000fe40008000000 */
[----:B------:R-:W-:-:S02]  /*1d60*/  UIADD3 UR14, UPT, UPT, UR14, 0x3e, URZ ;  /* 0x0000003e0e0e7890 */ /* 0x000fc4000fffe0ff */
[----:B------:R-:W-:Y:S02]  /*1d70*/  UIADD3 UR6, UPT, UPT, UR15, -0x1, URZ ;  /* 0xffffffff0f067890 */ /* 0x000fe4000fffe0ff */
[----:B------:R-:W-:-:S03]  /*1d80*/  UIADD3 UR13, UPT, UPT, UR21, -UR15, URZ ;  /* 0x8000000f150d7290 */ /* 0x000fc6000fffe0ff */
[----:B------:R-:W-:-:S04]  /*1d90*/  @UP1 UIADD3 UR6, UPT, UPT, UR15, URZ, URZ ;  /* 0x000000ff0f061290 */ /* 0x000fc8000fffe0ff */
[----:B------:R-:W-:Y:S02]  /*1da0*/  UIADD3 UR5, UPT, UPT, UR6, 0x1, URZ ;  /* 0x0000000106057890 */ /* 0x000fe4000fffe0ff */
[----:B--2---:R-:W-:-:S12]  /*1db0*/  UIADD3 UR6, UPT, UPT, -UR6, URZ, URZ ;  /* 0x000000ff06067290 */ /* 0x004fd8000fffe1ff */
.L_x_36:
[----:B------:R-:W-:Y:S01]  /*1dc0*/  UISETP.NE.AND UP0, UPT, UR37, URZ, UPT ;  /* 0x000000ff2500728c */ /* 0x000fe2000bf05270 */
[----:B------:R-:W1:Y:S08]  /*1dd0*/  S2UR UR37, SR_CgaCtaId ;  /* 0x00000000002579c3 */ /* 0x000e700000008800 */
[----:B------:R-:W-:Y:S05]  /*1de0*/  BRA.U UP0, `(.L_x_19) ;  /* 0x0000000100347547 */ /* 0x000fea000b800000 */
[----:B------:R-:W2:Y:S01]  /*1df0*/  S2R R2, SR_CgaCtaId ;  /* 0x0000000000027919 */ /* 0x000ea20000008800 */
[----:B------:R-:W-:-:S04]  /*1e00*/  MOV R3, 0x400 ;  /* 0x0000040000037802 */ /* 0x000fc80000000f00 */
[----:B--2---:R-:W-:Y:S02]  /*1e10*/  LEA R2, R2, R3, 0x18 ;  /* 0x0000000302027211 */ /* 0x004fe400078ec0ff */
[----:B------:R-:W-:-:S03]  /*1e20*/  SHF.L.U32 R3, R11, 0x1f, RZ ;  /* 0x0000001f0b037819 */ /* 0x000fc600000006ff */
[----:B------:R-:W-:-:S04]  /*1e30*/  IMAD R2, R12, 0x8, R2 ;  /* 0x000000080c027824 */ /* 0x000fc800078e0202 */
[----:B------:R-:W2:Y:S02]  /*1e40*/  SYNCS.PHASECHK.TRANS64.TRYWAIT P0, [R2+URZ+0x520], R3 ;  /* 0x00052003020075a7 */ /* 0x000ea400080011ff */
[----:B--2---:R-:W-:Y:S05]  /*1e50*/  @!P0 BRA `(.L_x_20) ;  /* 0x0000004400a08947 */ /* 0x004fea0003800000 */
.L_x_97:
[----:B------:R-:W-:Y:S01]  /*1e60*/  VIADD R12, R12, 0x1 ;  /* 0x000000010c0c7836 */ /* 0x000fe20000000000 */
[----:B------:R2:W-:Y:S04]  /*1e70*/  SYNCS.ARRIVE.TRANS64.A1T0 RZ, [R2+URZ+0x510], RZ ;  /* 0x000510ff02ff79a7 */ /* 0x0005e800081000ff */
[----:B------:R-:W-:-:S04]  /*1e80*/  ISETP.NE.AND P0, PT, R12, 0x2, PT ;  /* 0x000000020c00780c */ /* 0x000fc80003f05270 */
[----:B------:R-:W-:Y:S02]  /*1e90*/  SEL R12, R12, RZ, P0 ;  /* 0x000000ff0c0c7207 */ /* 0x000fe40000000000 */
[----:B--2---:R-:W-:-:S04]  /*1ea0*/  SEL R2, RZ, 0x1, P0 ;  /* 0x00000001ff027807 */ /* 0x004fc80000000000 */
[----:B------:R-:W-:-:S07]  /*1eb0*/  LOP3.LUT R11, R11, R2, RZ, 0x3c, !PT ;  /* 0x000000020b0b7212 */ /* 0x000fce00078e3cff */
.L_x_19:
[----:B------:R-:W-:Y:S01]  /*1ec0*/  UMOV UR4, 0x400 ;  /* 0x0000040000047882 */ /* 0x000fe20000000000 */
[----:B------:R-:W-:Y:S01]  /*1ed0*/  SHF.L.U32 R2, R15, 0x1f, RZ ;  /* 0x0000001f0f027819 */ /* 0x000fe200000006ff */
[----:B-1----:R-:W-:Y:S01]  /*1ee0*/  ULEA UR4, UR37, UR4, 0x18 ;  /* 0x0000000425047291 */ /* 0x002fe2000f8ec0ff */
[----:B------:R-:W-:Y:S01]  /*1ef0*/  R2UR UR35, R59 ;  /* 0x000000003b2372ca */ /* 0x000fe200000e0000 */
[----:B------:R-:W-:Y:S01]  /*1f00*/  UISETP.GE.U32.AND UP0, UPT, UR14, 0x3f, UPT ;  /* 0x0000003f0e00788c */ /* 0x000fe2000bf06070 */
[----:B------:R-:W-:Y:S01]  /*1f10*/  R2UR UR11, R58 ;  /* 0x000000003a0b72ca */ /* 0x000fe200000e0000 */
[----:B------:R-:W-:Y:S01]  /*1f20*/  ULEA UR8, UR7, UR4, 0x3 ;  /* 0x0000000407087291 */ /* 0x000fe2000f8e18ff */
[----:B------:R-:W-:-:S08]  /*1f30*/  UMOV UR24, URZ ;  /* 0x000000ff00187c82 */ /* 0x000fd00008000000 */
[----:B------:R1:W2:Y:S01]  /*1f40*/  SYNCS.PHASECHK.TRANS64.TRYWAIT P0, [UR8+0x248], R2 ;  /* 0x00024802ff0075a7 */ /* 0x0002a20008001108 */
[----:B------:R-:W-:Y:S02]  /*1f50*/  USHF.L.U32 UR35, UR35, 0x6, URZ ;  /* 0x0000000623237899 */ /* 0x000fe400080006ff */
[----:B------:R-:W-:Y:S01]  /*1f60*/  USHF.L.U32 UR11, UR11, 0x5, URZ ;  /* 0x000000050b0b7899 */ /* 0x000fe200080006ff */
[----:B------:R-:W-:Y:S11]  /*1f70*/  BRA.U !UP0, `(.L_x_21) ;  /* 0x0000000108ac7547 */ /* 0x000ff6000b800000 */
[----:B------:R-:W-:Y:S01]  /*1f80*/  UMOV UR16, UR6 ;  /* 0x0000000600107c82 */ /* 0x000fe20008000000 */
[----:B------:R-:W-:Y:S01]  /*1f90*/  UMOV UR17, UR7 ;  /* 0x0000000700117c82 */ /* 0x000fe20008000000 */
[----:B------:R-:W-:-:S05]  /*1fa0*/  UMOV UR34, URZ ;  /* 0x000000ff00227c82 */ /* 0x000fca0008000000 */
.L_x_26:
[----:B------:R-:W-:Y:S01]  /*1fb0*/  ULEA UR33, UR17, UR4, 0x3 ;  /* 0x0000000411217291 */ /* 0x000fe2000f8e18ff */
[----:B--2---:R-:W-:Y:S01]  /*1fc0*/  @!P5 MOV R3, 0xc00 ;  /* 0x00000c000003d802 */ /* 0x004fe20000000f00 */
[----:B-12---:R-:W-:Y:S10]  /*1fd0*/  @P0 BRA `(.L_x_22) ;  /* 0x00000000000c0947 */ /* 0x006ff40003800000 */
[----:B------:R-:W-:-:S04]  /*1fe0*/  SHF.L.U32 R4, R15, 0x1f, RZ ;  /* 0x0000001f0f047819 */ /* 0x000fc800000006ff */
[----:B------:R-:W2:Y:S02]  /*1ff0*/  SYNCS.PHASECHK.TRANS64.TRYWAIT P0, [UR33+0x248], R4 ;  /* 0x00024804ff0075a7 */ /* 0x000ea40008001121 */
[----:B--2---:R-:W-:Y:S05]  /*2000*/  @!P0 BRA `(.L_x_23) ;  /* 0x0000004400488947 */ /* 0x004fea0003800000 */
.L_x_22:
[----:B------:R-:W-:Y:S01]  /*2010*/  UIADD3 UR16, UPT, UPT, UR16, 0x1, URZ ;  /* 0x0000000110107890 */ /* 0x000fe2000fffe0ff */
[----:B------:R2:W-:Y:S01]  /*2020*/  @!P5 SYNCS.ARRIVE.TRANS64 RZ, [UR33], R3 ;  /* 0x00000003ffffd9a7 */ /* 0x0005e20008000021 */
[----:B------:R-:W-:Y:S02]  /*2030*/  BSSY.RECONVERGENT B0, `(.L_x_24) ;  /* 0x0000004000007945 */ /* 0x000fe40003800200 */
[----:B------:R-:W-:Y:S02]  /*2040*/  UISETP.NE.AND UP2, UPT, UR16, 0x1, UPT ;  /* 0x000000011000788c */ /* 0x000fe4000bf45270 */
[----:B------:R-:W-:Y:S09]  /*2050*/  @P4 BRA `(.L_x_25) ;  /* 0x0000000000044947 */ /* 0x000ff20003800000 */
[----:B------:R-:W-:Y:S05]  /*2060*/  BPT.TRAP 0x1 ;  /* 0x000000040000795c */ /* 0x000fea0000300000 */
.L_x_25:
[----:B------:R-:W-:Y:S05]  /*2070*/  BSYNC.RECONVERGENT B0 ;  /* 0x0000000000007941 */ /* 0x000fea0003800200 */
.L_x_24:
[----:B------:R-:W-:Y:S02]  /*2080*/  UIADD3 UR7, UPT, UPT, UR17, 0x1, URZ ;  /* 0x0000000111077890 */ /* 0x000fe4000fffe0ff */
[----:B------:R-:W-:Y:S02]  /*2090*/  ULEA UR32, UR17, UR4, 0xb ;  /* 0x0000000411207291 */ /* 0x000fe4000f8e58ff */
[----:B------:R-:W-:Y:S02]  /*20a0*/  UISETP.NE.AND UP0, UPT, UR7, 0x49, UPT ;  /* 0x000000490700788c */ /* 0x000fe4000bf05270 */
[----:B------:R-:W-:Y:S02]  /*20b0*/  UIADD3 UR28, UP1, UPT, UR22, 0x80, URZ ;  /* 0x00000080161c7890 */ /* 0x000fe4000ff3e0ff */
[----:B------:R-:W-:Y:S02]  /*20c0*/  USEL UR9, URZ, 0x1, UP0 ;  /* 0x00000001ff097887 */ /* 0x000fe40008000000 */
[----:B------:R-:W-:-:S02]  /*20d0*/  USEL UR7, UR7, URZ, UP0 ;  /* 0x000000ff07077287 */ /* 0x000fc40008000000 */
[----:B------:R-:W-:Y:S02]  /*20e0*/  UIADD3 UR26, UP0, UPT, UR22, 0x180, URZ ;  /* 0x00000180161a7890 */ /* 0x000fe4000ff1e0ff */
[----:B------:R-:W-:Y:S01]  /*20f0*/  ULEA UR8, UR7, UR4, 0x3 ;  /* 0x0000000407087291 */ /* 0x000fe2000f8e18ff */
[----:B------:R-:W-:Y:S01]  /*2100*/  LOP3.LUT R15, R15, UR9, RZ, 0x3c, !PT ;  /* 0x000000090f0f7c12 */ /* 0x000fe2000f8e3cff */
[----:B------:R-:W-:Y:S02]  /*2110*/  UIADD3.X UR29, UPT, UPT, URZ, UR23, URZ, UP1, !UPT ;  /* 0x00000017ff1d7290 */ /* 0x000fe40008ffe4ff */
[----:B------:R-:W-:Y:S01]  /*2120*/  UIADD3 UR32, UPT, UPT, UR32, 0x1700, URZ ;  /* 0x0000170020207890 */ /* 0x000fe2000fffe0ff */
[----:B-1----:R-:W-:Y:S01]  /*2130*/  SHF.L.U32 R2, R15, 0x1f, RZ ;  /* 0x0000001f0f027819 */ /* 0x002fe200000006ff */
[----:B------:R-:W-:Y:S01]  /*2140*/  UIADD3.X UR27, UPT, UPT, URZ, UR23, URZ, UP0, !UPT ;  /* 0x00000017ff1b7290 */ /* 0x000fe200087fe4ff */
[----:B------:R-:W-:Y:S02]  /*2150*/  UMOV UR18, 0x0 ;  /* 0x0000000000127882 */ /* 0x000fe40000000000 */
[----:B------:R1:W1:Y:S01]  /*2160*/  SYNCS.PHASECHK.TRANS64.TRYWAIT P0, [UR8+0x248], R2 ;  /* 0x00024802ff0075a7 */ /* 0x0002620008001108 */
[----:B------:R-:W-:Y:S01]  /*2170*/  ULEA UR8, UR17, UR4, 0xa ;  /* 0x0000000411087291 */ /* 0x000fe2000f8e50ff */
[----:B------:R-:W-:Y:S01]  /*2180*/  UMOV UR19, 0x10000000 ;  /* 0x1000000000137882 */ /* 0x000fe20000000000 */
[----:B------:R-:W-:-:S02]  /*2190*/  UMOV UR10, UR34 ;  /* 0x00000022000a7c82 */ /* 0x000fc40008000000 */
[----:B------:R-:W-:Y:S01]  /*21a0*/  UIADD3 UR8, UPT, UPT, UR8, 0x25f00, URZ ;  /* 0x00025f0008087890 */ /* 0x000fe2000fffe0ff */
[----:B------:R3:W-:Y:S01]  /*21b0*/  UTMALDG.3D [UR32], [UR28], desc[UR18] ;  /* 0x000012201c0075b4 */ /* 0x0007e20008011000 */
[----:B------:R-:W-:Y:S01]  /*21c0*/  UMOV UR12, UR36 ;  /* 0x00000024000c7c82 */ /* 0x000fe20008000000 */
[----:B------:R-:W-:Y:S01]  /*21d0*/  UMOV UR9, UR33 ;  /* 0x0000002100097c82 */ /* 0x000fe20008000000 */
[----:B------:R-:W-:Y:S01]  /*21e0*/  UMOV UR24, UR5 ;  /* 0x0000000500187c82 */ /* 0x000fe20008000000 */
[----:B------:R-:W-:-:S04]  /*21f0*/  UMOV UR17, UR7 ;  /* 0x0000000700117c82 */ /* 0x000fc80008000000 */
[----:B------:R1:W-:Y:S01]  /*2200*/  UTMALDG.3D [UR8], [UR26], desc[UR18] ;  /* 0x000012081a0075b4 */ /* 0x0003e20008011000 */
[----:B---3--:R-:W-:Y:S01]  /*2210*/  UIADD3 UR34, UPT, UPT, UR34, 0x20, URZ ;  /* 0x0000002022227890 */ /* 0x008fe2000fffe0ff */
[----:B------:R-:W-:Y:S11]  /*2220*/  BRA.U UP2, `(.L_x_26) ;  /* 0xfffffffd02607547 */ /* 0x000ff6000b83ffff */
.L_x_21:
[----:B-1----:R-:W-:Y:S01]  /*2230*/  ULEA UR8, UR7, UR4, 0x3 ;  /* 0x0000000407087291 */ /* 0x002fe2000f8e18ff */
[----:B------:R-:W-:Y:S01]  /*2240*/  SHF.L.U32 R2, R15, 0x1f, RZ ;  /* 0x0000001f0f027819 */ /* 0x000fe200000006ff */
[----:B------:R-:W-:Y:S01]  /*2250*/  @!P1 SYNCS.ARRIVE.TRANS64.A1T0 RZ, [UR4+0x4a8], RZ ;  /* 0x0004a8ffffff99a7 */ /* 0x000fe20008100004 */
[----:B------:R-:W-:-:S06]  /*2260*/  UISETP.GT.AND UP0, UPT, UR21, UR15, UPT ;  /* 0x0000000f1500728c */ /* 0x000fcc000bf04270 */
[----:B--2---:R1:W2:Y:S03]  /*2270*/  SYNCS.PHASECHK.TRANS64.TRYWAIT P0, [UR8+0x248], R2 ;  /* 0x00024802ff0075a7 */ /* 0x0042a60008001108 */
[----:B------:R-:W-:Y:S05]  /*2280*/  BRA.U !UP0, `(.L_x_27) ;  /* 0x0000000108ac7547 */ /* 0x000fea000b800000 */
[----:B------:R-:W-:Y:S01]  /*2290*/  UIADD3 UR25, UPT, UPT, UR13, UR24, URZ ;  /* 0x000000180d197290 */ /* 0x000fe2000fffe0ff */
[----:B------:R-:W-:-:S11]  /*22a0*/  UMOV UR32, UR7 ;  /* 0x0000000700207c82 */ /* 0x000fd60008000000 */
.L_x_32:
[----:B-1----:R-:W-:Y:S01]  /*22b0*/  ULEA UR17, UR32, UR4, 0x3 ;  /* 0x0000000420117291 */ /* 0x002fe2000f8e18ff */
[----:B--2---:R-:W-:Y:S01]  /*22c0*/  @!P5 MOV R3, 0xc00 ;  /* 0x00000c000003d802 */ /* 0x004fe20000000f00 */
[----:B--2---:R-:W-:Y:S10]  /*22d0*/  @P0 BRA `(.L_x_28) ;  /* 0x00000000000c0947 */ /* 0x004ff40003800000 */
[----:B------:R-:W-:-:S04]  /*22e0*/  SHF.L.U32 R4, R15, 0x1f, RZ ;  /* 0x0000001f0f047819 */ /* 0x000fc800000006ff */
[----:B------:R-:W2:Y:S02]  /*22f0*/  SYNCS.PHASECHK.TRANS64.TRYWAIT P0, [UR17+0x248], R4 ;  /* 0x00024804ff0075a7 */ /* 0x000ea40008001111 */
[----:B--2---:R-:W-:Y:S05]  /*2300*/  @!P0 BRA `(.L_x_29) ;  /* 0x0000004000a08947 */ /* 0x004fea0003800000 */
.L_x_28:
[----:B------:R2:W-:Y:S01]  /*2310*/  @!P5 SYNCS.ARRIVE.TRANS64 RZ, [UR17], R3 ;  /* 0x00000003ffffd9a7 */ /* 0x0005e20008000011 */
[----:B------:R-:W-:Y:S04]  /*2320*/  BSSY.RECONVERGENT B0, `(.L_x_30) ;  /* 0x0000003000007945 */ /* 0x000fe80003800200 */
[----:B------:R-:W-:Y:S05]  /*2330*/  @P4 BRA `(.L_x_31) ;  /* 0x0000000000044947 */ /* 0x000fea0003800000 */
[----:B------:R-:W-:Y:S05]  /*2340*/  BPT.TRAP 0x1 ;  /* 0x000000040000795c */ /* 0x000fea0000300000 */
.L_x_31:
[----:B------:R-:W-:Y:S05]  /*2350*/  BSYNC.RECONVERGENT B0 ;  /* 0x0000000000007941 */ /* 0x000fea0003800200 */
.L_x_30:
        /* <DEDUP_REMOVED lines=9> */
[----:B------:R-:W-:Y:S02]  /*23f0*/  USHF.L.U32 UR18, UR24, 0x5, URZ ;  /* 0x0000000518127899 */ /* 0x000fe400080006ff */
[----:B------:R-:W-:Y:S01]  /*2400*/  UIADD3 UR16, UPT, UPT, UR16, 0x1700, URZ ;  /* 0x0000170010107890 */ /* 0x000fe2000fffe0ff */
[----:B-1----:R-:W-:Y:S01]  /*2410*/  SHF.L.U32 R2, R15, 0x1f, RZ ;  /* 0x0000001f0f027819 */ /* 0x002fe200000006ff */
[----:B------:R-:W-:Y:S02]  /*2420*/  UIADD3.X UR31, UPT, UPT, URZ, UR23, URZ, UP1, !UPT ;  /* 0x00000017ff1f7290 */ /* 0x000fe40008ffe4ff */
[----:B------:R-:W-:Y:S01]  /*2430*/  UIADD3.X UR29, UPT, UPT, URZ, UR23, URZ, UP0, !UPT ;  /* 0x00000017ff1d7290 */ /* 0x000fe200087fe4ff */
[----:B------:R1:W1:Y:S01]  /*2440*/  SYNCS.PHASECHK.TRANS64.TRYWAIT P0, [UR8+0x248], R2 ;  /* 0x00024802ff0075a7 */ /* 0x0002620008001108 */
[----:B------:R-:W-:Y:S01]  /*2450*/  ULEA UR8, UR32, UR4, 0xa ;  /* 0x0000000420087291 */ /* 0x000fe2000f8e50ff */
[----:B------:R-:W-:Y:S01]  /*2460*/  UMOV UR26, 0x0 ;  /* 0x00000000001a7882 */ /* 0x000fe20000000000 */
[----:B------:R-:W-:-:S02]  /*2470*/  UMOV UR27, 0x10000000 ;  /* 0x10000000001b7882 */ /* 0x000fc40000000000 */
[----:B------:R-:W-:Y:S01]  /*2480*/  UIADD3 UR8, UPT, UPT, UR8, 0x25f00, URZ ;  /* 0x00025f0008087890 */ /* 0x000fe2000fffe0ff */
[----:B------:R-:W-:Y:S01]  /*2490*/  UMOV UR19, UR35 ;  /* 0x0000002300137c82 */ /* 0x000fe20008000000 */
[----:B------:R-:W-:Y:S01]  /*24a0*/  UMOV UR20, UR36 ;  /* 0x0000002400147c82 */ /* 0x000fe20008000000 */
[----:B------:R-:W-:Y:S01]  /*24b0*/  UMOV UR12, UR36 ;  /* 0x00000024000c7c82 */ /* 0x000fe20008000000 */
[----:B------:R-:W-:Y:S01]  /*24c0*/  UMOV UR9, UR17 ;  /* 0x0000001100097c82 */ /* 0x000fe20008000000 */
[----:B------:R-:W-:Y:S01]  /*24d0*/  UMOV UR10, UR18 ;  /* 0x00000012000a7c82 */ /* 0x000fe20008000000 */
[----:B------:R1:W-:Y:S01]  /*24e0*/  UTMALDG.3D [UR16], [UR30], desc[UR26] ;  /* 0x00001a101e0075b4 */ /* 0x0003e20008011000 */
[----:B------:R-:W-:Y:S01]  /*24f0*/  UIADD3 UR24, UPT, UPT, UR24, 0x1, URZ ;  /* 0x0000000118187890 */ /* 0x000fe2000fffe0ff */
[----:B------:R-:W-:-:S03]  /*2500*/  UMOV UR32, UR7 ;  /* 0x0000000700207c82 */ /* 0x000fc60008000000 */
[----:B------:R-:W-:Y:S01]  /*2510*/  UISETP.NE.AND UP0, UPT, UR24, UR25, UPT ;  /* 0x000000191800728c */ /* 0x000fe2000bf05270 */
[----:B------:R1:W-:Y:S08]  /*2520*/  UTMALDG.3D [UR8], [UR28], desc[UR26] ;  /* 0x00001a081c0075b4 */ /* 0x0003f00008011000 */
[----:B------:R-:W-:Y:S05]  /*2530*/  BRA.U UP0, `(.L_x_32) ;  /* 0xfffffffd005c7547 */ /* 0x000fea000b83ffff */
.L_x_27:
[C---:B-1----:R-:W-:Y:S01]  /*2540*/  LEA R2, R14.reuse, UR4, 0x3 ;  /* 0x000000040e027c11 */ /* 0x042fe2000f8e18ff */
[----:B------:R-:W-:Y:S01]  /*2550*/  NOP ;  /* 0x0000000000007918 */ /* 0x000fe20000000000 */
[----:B--2---:R-:W-:Y:S02]  /*2560*/  SHF.L.U32 R3, R13, 0x1f, RZ ;  /* 0x0000001f0d037819 */ /* 0x004fe400000006ff */
[----:B------:R-:W-:Y:S02]  /*2570*/  LEA R4, R14, UR4, 0x4 ;  /* 0x000000040e047c11 */ /* 0x000fe4000f8e20ff */
[----:B------:R-:W1:Y:S02]  /*2580*/  SYNCS.PHASECHK.TRANS64.TRYWAIT P0, [R2+URZ+0x4b0], R3 ;  /* 0x0004b003020075a7 */ /* 0x000e6400080011ff */
[----:B-1----:R-:W-:Y:S05]  /*2590*/  @!P0 BRA `(.L_x_33) ;  /* 0x0000004000148947 */ /* 0x002fea0003800000 */
.L_x_100:
[----:B------:R-:W2:Y:S01]  /*25a0*/  LDS.128 R4, [R4+0x540] ;  /* 0x0005400004047984 */ /* 0x000ea20000000c00 */
[----:B---3--:R-:W-:Y:S01]  /*25b0*/  ISETP.GE.AND P0, PT, R26, 0x1, PT ;  /* 0x000000011a00780c */ /* 0x008fe20003f06270 */
[----:B-1----:R-:W-:Y:S01]  /*25c0*/  VIADD R2, R2, 0x4c0 ;  /* 0x000004c002027836 */ /* 0x002fe20000000000 */
[----:B------:R-:W-:Y:S01]  /*25d0*/  @!PT LDS RZ, [RZ] ;  /* 0x00000000fffff984 */ /* 0x000fe20000000800 */
[----:B------:R-:W-:Y:S01]  /*25e0*/  @!PT LDS RZ, [RZ] ;  /* 0x00000000fffff984 */ /* 0x000fe20000000800 */
[----:B------:R-:W-:Y:S01]  /*25f0*/  @!PT LDS RZ, [RZ] ;  /* 0x00000000fffff984 */ /* 0x000fe20000000800 */
[----:B------:R-:W-:Y:S01]  /*2600*/  @!PT LDS RZ, [RZ] ;  /* 0x00000000fffff984 */ /* 0x000fe20000000800 */
[----:B------:R1:W-:Y:S06]  /*2610*/  MEMBAR.ALL.CTA ;  /* 0x0000000000007992 */ /* 0x0003ec0000008000 */
[----:B-1----:R-:W1:Y:S01]  /*2620*/  FENCE.VIEW.ASYNC.S ;  /* 0x00000000000073c6 */ /* 0x002e620000000000 */
[----:B------:R-:W-:-:S04]  /*2630*/  PRMT R2, RZ, 0x654, R2 ;  /* 0x00000654ff027816 */ /* 0x000fc80000000002 */
[----:B-1----:R1:W-:Y:S01]  /*2640*/  SYNCS.ARRIVE.TRANS64.RED.A1T0 RZ, [R2+URZ], RZ ;  /* 0x000000ff02ff79a7 */ /* 0x0023e200081004ff */
[----:B--2---:R-:W-:-:S13]  /*2650*/  LOP3.LUT P2, RZ, R6, 0x1, RZ, 0xc0, !PT ;  /* 0x0000000106ff7812 */ /* 0x004fda000784c0ff */
[----:B------:R-:W-:Y:S01]  /*2660*/  @P2 SHF.R.U32.HI R3, RZ, 0x10, R5 ;  /* 0x00000010ff032819 */ /* 0x000fe20000011605 */
[----:B------:R-:W-:Y:S01]  /*2670*/  VOTEU.ANY UP0, P2 ;  /* 0x0000000000ff7886 */ /* 0x000fe20001000100 */
[----:B------:R-:W-:Y:S02]  /*2680*/  @P2 MOV R10, R4 ;  /* 0x00000004000a2202 */ /* 0x000fe40000000f00 */
[----:B------:R-:W-:Y:S02]  /*2690*/  @P2 R2UR.BROADCAST UR8, R3 ;  /* 0x00000000030822ca */ /* 0x000fe400008e0000 */
[----:B------:R-:W-:-:S11]  /*26a0*/  @P2 LOP3.LUT R9, R5, 0xffff, RZ, 0xc0, !PT ;  /* 0x0000ffff05092812 */ /* 0x000fd600078ec0ff */
[----:B------:R-:W-:Y:S01]  /*26b0*/  @UP0 UMOV UR36, UR8 ;  /* 0x0000000800240c82 */ /* 0x000fe20008000000 */
[----:B-1----:R-:W-:Y:S05]  /*26c0*/  @!P0 BRA `(.L_x_34) ;  /* 0x0000000000b88947 */ /* 0x002fea0003800000 */
[----:B------:R-:W4:Y:S01]  /*26d0*/  LDC.64 R4, c[0x0][0xb18] ;  /* 0x0002c600ff047b82 */ /* 0x000f220000000a00 */
[----:B------:R-:W-:-:S07]  /*26e0*/  ISETP.NE.AND P3, PT, R26, 0x1, PT ;  /* 0x000000011a00780c */ /* 0x000fce0003f65270 */
[----:B------:R-:W1:Y:S08]  /*26f0*/  LDC.64 R6, c[0x0][0xb10] ;  /* 0x0002c400ff067b82 */ /* 0x000e700000000a00 */
[----:B------:R-:W2:Y:S08]  /*2700*/  LDC R16, c[0x0][0xb20] ;  /* 0x0002c800ff107b82 */ /* 0x000eb00000000800 */
[----:B------:R-:W3:Y:S01]  /*2710*/  LDC R17, c[0x0][0xb0c] ;  /* 0x0002c300ff117b82 */ /* 0x000ee20000000800 */
[----:B----4-:R-:W-:Y:S01]  /*2720*/  IMAD.HI.U32 R19, R0, R5, RZ ;  /* 0x0000000500137227 */ /* 0x010fe200078e00ff */
[----:B------:R-:W-:-:S03]  /*2730*/  ISETP.NE.AND P0, PT, R4, 0x1, PT ;  /* 0x000000010400780c */ /* 0x000fc60003f05270 */
[----:B------:R-:W-:-:S03]  /*2740*/  IMAD.HI.U32 R5, R9, R5, RZ ;  /* 0x0000000509057227 */ /* 0x000fc600078e00ff */
[----:B------:R-:W4:Y:S01]  /*2750*/  LDC.64 R2, c[0x0][0xb28] ;  /* 0x0002ca00ff027b82 */ /* 0x000f220000000a00 */
[----:B-1----:R-:W-:-:S04]  /*2760*/  IMAD.HI.U32 R20, R8, R6, RZ ;  /* 0x0000000608147227 */ /* 0x002fc800078e00ff */
[----:B------:R-:W-:Y:S01]  /*2770*/  IMAD.HI.U32 R21, R10, R6, RZ ;  /* 0x000000060a157227 */ /* 0x000fe200078e00ff */
[----:B------:R-:W-:Y:S02]  /*2780*/  SHF.R.U32.HI R20, RZ, R7, R20 ;  /* 0x00000007ff147219 */ /* 0x000fe40000011614 */
[-C--:B--2---:R-:W-:Y:S02]  /*2790*/  SHF.R.U32.HI R19, RZ, R16.reuse, R19 ;  /* 0x00000010ff137219 */ /* 0x084fe40000011613 */
[----:B------:R-:W-:Y:S02]  /*27a0*/  SHF.R.U32.HI R5, RZ, R16, R5 ;  /* 0x00000010ff057219 */ /* 0x000fe40000011605 */
[----:B------:R-:W-:Y:S02]  /*27b0*/  SEL R19, R0, R19, !P0 ;  /* 0x0000001300137207 */ /* 0x000fe40004000000 */
[----:B------:R-:W-:Y:S02]  /*27c0*/  SHF.R.U32.HI R21, RZ, R7, R21 ;  /* 0x00000007ff157219 */ /* 0x000fe40000011615 */
[----:B---3--:R-:W-:-:S02]  /*27d0*/  ISETP.NE.AND P1, PT, R17, 0x1, PT ;  /* 0x000000011100780c */ /* 0x008fc40003f25270 */
[----:B------:R-:W-:Y:S02]  /*27e0*/  SEL R5, R9, R5, !P0 ;  /* 0x0000000509057207 */ /* 0x000fe40004000000 */
[----:B------:R-:W-:Y:S02]  /*27f0*/  SEL R20, R8, R20, !P1 ;  /* 0x0000001408147207 */ /* 0x000fe40004800000 */
[----:B------:R-:W-:Y:S01]  /*2800*/  SEL R21, R10, R21, !P1 ;  /* 0x000000150a157207 */ /* 0x000fe20004800000 */
[----:B----4-:R-:W-:-:S04]  /*2810*/  IMAD.HI.U32 R18, R19, R2, RZ ;  /* 0x0000000213127227 */ /* 0x010fc800078e00ff */
        /* <DEDUP_REMOVED lines=10> */
[----:B------:R-:W-:-:S04]  /*28c0*/  @!P0 IMAD.HI.U32 R7, R21, R2, RZ ;  /* 0x0000000215078227 */ /* 0x000fc800078e00ff */
[----:B------:R-:W-:Y:S01]  /*28d0*/  IMAD.MOV R2, RZ, RZ, -R6 ;  /* 0x000000ffff027224 */ /* 0x000fe200078e0a06 */
[----:B------:R-:W-:Y:S02]  /*28e0*/  @!P0 SHF.R.U32.HI R3, RZ, R3, R7 ;  /* 0x00000003ff038219 */ /* 0x000fe40000011607 */
[----:B------:R-:W-:Y:S01]  /*28f0*/  IADD3 R7, PT, PT, -R5, RZ, RZ ;  /* 0x000000ff05077210 */ /* 0x000fe20007ffe1ff */
[----:B------:R-:W-:Y:S01]  /*2900*/  IMAD R2, R26, R2, R5 ;  /* 0x000000021a027224 */ /* 0x000fe200078e0205 */
        /* <DEDUP_REMOVED lines=10> */
.L_x_34:
[----:B------:R-:W1:Y:S02]  /*29b0*/  LDCU UR8, c[0x0][0xb30] ;  /* 0x00016600ff0877ac */ /* 0x000e640008000800 */
[----:B-1----:R-:W-:-:S09]  /*29c0*/  UISETP.NE.AND UP0, UPT, UR8, 0x1, UPT ;  /* 0x000000010800788c */ /* 0x002fd2000bf05270 */
[----:B------:R-:W-:Y:S05]  /*29d0*/  BRA.U UP0, `(.L_x_35) ;  /* 0x0000000100407547 */ /* 0x000fea000b800000 */
[----:B------:R-:W1:Y:S08]  /*29e0*/  LDC.64 R4, c[0x0][0xb10] ;  /* 0x0002c400ff047b82 */ /* 0x000e700000000a00 */
[----:B------:R-:W2:Y:S08]  /*29f0*/  LDC.64 R2, c[0x0][0xb18] ;  /* 0x0002c600ff027b82 */ /* 0x000eb00000000a00 */
[----:B------:R-:W3:Y:S08]  /*2a00*/  LDC R6, c[0x0][0xb20] ;  /* 0x0002c800ff067b82 */ /* 0x000ef00000000800 */
[----:B------:R-:W4:Y:S01]  /*2a10*/  LDC R7, c[0x0][0xb0c] ;  /* 0x0002c300ff077b82 */ /* 0x000f220000000800 */
[----:B-1----:R-:W-:-:S05]  /*2a20*/  IMAD.HI.U32 R4, R10, R4, RZ ;  /* 0x000000040a047227 */ /* 0x002fca00078e00ff */
[----:B------:R-:W-:Y:S01]  /*2a30*/  SHF.R.U32.HI R4, RZ, R5, R4 ;  /* 0x00000005ff047219 */ /* 0x000fe20000011604 */
[----:B--2---:R-:W-:Y:S01]  /*2a40*/  IMAD.HI.U32 R3, R9, R3, RZ ;  /* 0x0000000309037227 */ /* 0x004fe200078e00ff */
[----:B------:R-:W-:-:S04]  /*2a50*/  ISETP.NE.AND P0, PT, R2, 0x1, PT ;  /* 0x000000010200780c */ /* 0x000fc80003f05270 */
[----:B---3--:R-:W-:-:S04]  /*2a60*/  SHF.R.U32.HI R3, RZ, R6, R3 ;  /* 0x00000006ff037219 */ /* 0x008fc80000011603 */
[----:B------:R-:W-:Y:S02]  /*2a70*/  SEL R3, R9, R3, !P0 ;  /* 0x0000000309037207 */ /* 0x000fe40004000000 */
[----:B----4-:R-:W-:-:S04]  /*2a80*/  ISETP.NE.AND P1, PT, R7, 0x1, PT ;  /* 0x000000010700780c */ /* 0x010fc80003f25270 */
[----:B------:R-:W-:-:S05]  /*2a90*/  SEL R4, R10, R4, !P1 ;  /* 0x000000040a047207 */ /* 0x000fca0004800000 */
[----:B------:R-:W-:Y:S02]  /*2aa0*/  IMAD.IADD R5, R3, 0x1, -R4 ;  /* 0x0000000103057824 */ /* 0x000fe400078e0a04 */
[----:B------:R-:W-:Y:S02]  /*2ab0*/  IMAD.IADD R3, R4, 0x1, -R3 ;  /* 0x0000000104037824 */ /* 0x000fe400078e0a03 */
[----:B------:R-:W-:Y:S02]  /*2ac0*/  IMAD R10, R5, R7, R10 ;  /* 0x00000007050a7224 */ /* 0x000fe400078e020a */
[----:B------:R-:W-:-:S07]  /*2ad0*/  IMAD R9, R3, R2, R9 ;  /* 0x0000000203097224 */ /* 0x000fce00078e0209 */
.L_x_35:
[----:B------:R-:W-:Y:S01]  /*2ae0*/  VIADD R14, R14, 0x1 ;  /* 0x000000010e0e7836 */ /* 0x000fe20000000000 */
[----:B------:R-:W-:Y:S01]  /*2af0*/  PLOP3.LUT P1, PT, PT, PT, PT, 0x80, 0x8 ;  /* 0x000000000008781c */ /* 0x000fe20003f2f070 */
[----:B------:R-:W-:Y:S02]  /*2b00*/  IMAD.IADD R59, R10, 0x1, R57 ;  /* 0x000000010a3b7824 */ /* 0x000fe400078e0239 */
[----:B------:R-:W-:Y:S01]  /*2b10*/  IMAD.IADD R58, R9, 0x1, R56 ;  /* 0x00000001093a7824 */ /* 0x000fe200078e0238 */
[----:B------:R-:W-:-:S04]  /*2b20*/  ISETP.NE.AND P0, PT, R14, 0x2, PT ;  /* 0x000000020e00780c */ /* 0x000fc80003f05270 */
[----:B------:R-:W-:Y:S02]  /*2b30*/  SEL R2, RZ, 0x1, P0 ;  /* 0x00000001ff027807 */ /* 0x000fe40000000000 */
[----:B------:R-:W-:Y:S02]  /*2b40*/  SEL R14, R14, RZ, P0 ;  /* 0x000000ff0e0e7207 */ /* 0x000fe40000000000 */
[----:B------:R-:W-:Y:S01]  /*2b50*/  LOP3.LUT R13, R13, R2, RZ, 0x3c, !PT ;  /* 0x000000020d0d7212 */ /* 0x000fe200078e3cff */
[----:B------:R-:W-:Y:S05]  /*2b60*/  @P2 BRA `(.L_x_36) ;  /* 0xfffffff000942947 */ /* 0x000fea000383ffff */
[----:B----4-:R-:W-:Y:S01]  /*2b70*/  HFMA2 R0, -RZ, RZ, 0, 0 ;  /* 0x00000000ff007431 */ /* 0x010fe200000001ff */
[----:B------:R-:W-:-:S12]  /*2b80*/  UIADD3 UR8, UPT, UPT, UR4, 0x248, URZ ;  /* 0x0000024804087890 */ /* 0x000fd8000fffe0ff */
.L_x_41:
[----:B------:R-:W-:Y:S01]  /*2b90*/  ULEA UR5, UR7, UR4, 0x3 ;  /* 0x0000000407057291 */ /* 0x000fe2000f8e18ff */
[----:B-1----:R-:W-:Y:S02]  /*2ba0*/  SHF.L.U32 R3, R15, 0x1f, RZ ;  /* 0x0000001f0f037819 */ /* 0x002fe400000006ff */
[----:B------:R-:W-:-:S06]  /*2bb0*/  ISETP.NE.AND P0, PT, R0, 0x48, PT ;  /* 0x000000480000780c */ /* 0x000fcc0003f05270 */
[----:B------:R-:W1:Y:S02]  /*2bc0*/  SYNCS.PHASECHK.TRANS64.TRYWAIT P1, [UR5+0x248], R3 ;  /* 0x00024803ff0075a7 */ /* 0x000e640008021105 */
[----:B-1----:R-:W-:Y:S05]  /*2bd0*/  @!P1 BRA `(.L_x_37) ;  /* 0x0000003800989947 */ /* 0x002fea0003800000 */
.L_x_102:
[----:B------:R-:W-:Y:S05]  /*2be0*/  @!P0 EXIT ;  /* 0x000000000000894d */ /* 0x000fea0003800000 */
[----:B------:R-:W-:-:S04]  /*2bf0*/  UIADD3 UR6, UPT, UPT, UR7, 0x1, URZ ;  /* 0x0000000107067890 */ /* 0x000fc8000fffe0ff */
[----:B------:R-:W-:-:S04]  /*2c00*/  UISETP.NE.AND UP0, UPT, UR6, 0x49, UPT ;  /* 0x000000490600788c */ /* 0x000fc8000bf05270 */
[----:B------:R-:W-:Y:S02]  /*2c10*/  USEL UR9, URZ, 0x1, UP0 ;  /* 0x00000001ff097887 */ /* 0x000fe40008000000 */
[----:B------:R-:W-:-:S04]  /*2c20*/  USEL UR6, UR6, URZ, UP0 ;  /* 0x000000ff06067287 */ /* 0x000fc80008000000 */
[----:B------:R-:W-:Y:S01]  /*2c30*/  ULEA UR5, UR6, UR8, 0x3 ;  /* 0x0000000806057291 */ /* 0x000fe2000f8e18ff */
[----:B------:R-:W-:-:S04]  /*2c40*/  LOP3.LUT R15, R15, UR9, RZ, 0x3c, !PT ;  /* 0x000000090f0f7c12 */ /* 0x000fc8000f8e3cff */
[----:B-1----:R-:W-:-:S04]  /*2c50*/  SHF.L.U32 R3, R15, 0x1f, RZ ;  /* 0x0000001f0f037819 */ /* 0x002fc800000006ff */
[----:B------:R-:W1:Y:S02]  /*2c60*/  SYNCS.PHASECHK.TRANS64.TRYWAIT P0, [UR5], R3 ;  /* 0x00000003ff0075a7 */ /* 0x000e640008001105 */
[----:B-1----:R-:W-:Y:S05]  /*2c70*/  @!P0 BRA `(.L_x_38) ;  /* 0x0000003800888947 */ /* 0x002fea0003800000 */
.L_x_104:
        /* <DEDUP_REMOVED lines=9> */
.L_x_106:
        /* <DEDUP_REMOVED lines=9> */
.L_x_108:
[----:B------:R-:W-:Y:S01]  /*2da0*/  UIADD3 UR6, UPT, UPT, UR6, 0x1, URZ ;  /* 0x0000000106067890 */ /* 0x000fe2000fffe0ff */
[----:B------:R-:W-:-:S03]  /*2db0*/  IADD3 R0, PT, PT, R0, 0x4, RZ ;  /* 0x0000000400007810 */ /* 0x000fc60007ffe0ff */
[----:B------:R-:W-:-:S04]  /*2dc0*/  UISETP.NE.AND UP0, UPT, UR6, 0x49, UPT ;  /* 0x000000490600788c */ /* 0x000fc8000bf05270 */
[----:B------:R-:W-:Y:S02]  /*2dd0*/  USEL UR5, URZ, 0x1, UP0 ;  /* 0x00000001ff057887 */ /* 0x000fe40008000000 */
[----:B------:R-:W-:-:S04]  /*2de0*/  USEL UR7, UR6, URZ, UP0 ;  /* 0x000000ff06077287 */ /* 0x000fc80008000000 */
[----:B------:R-:W-:Y:S01]  /*2df0*/  LOP3.LUT R15, R15, UR5, RZ, 0x3c, !PT ;  /* 0x000000050f0f7c12 */ /* 0x000fe2000f8e3cff */
[----:B------:R-:W-:Y:S07]  /*2e00*/  BRA `(.L_x_41) ;  /* 0xfffffffc00607947 */ /* 0x000fee000383ffff */
.L_x_18:
[----:B------:R-:W-:-:S04]  /*2e10*/  UISETP.NE.AND UP1, UPT, UR37, URZ, UPT ;  /* 0x000000ff2500728c */ /* 0x000fc8000bf25270 */
[----:B------:R-:W-:-:S09]  /*2e20*/  UISETP.NE.OR UP1, UPT, UR8, 0x1, UP1 ;  /* 0x000000010800788c */ /* 0x000fd20008f25670 */
[----:B------:R-:W-:Y:S05]  /*2e30*/  BRA.U UP1, `(.L_x_42) ;  /* 0x0000000501487547 */ /* 0x000fea000b800000 */
[----:B------:R-:W-:Y:S01]  /*2e40*/  ISETP.NE.AND P2, PT, R2, RZ, PT ;  /* 0x000000ff0200720c */ /* 0x000fe20003f45270 */
[----:B------:R-:W-:Y:S01]  /*2e50*/  IMAD.MOV.U32 R12, RZ, RZ, 0x1 ;  /* 0x00000001ff0c7424 */ /* 0x000fe200078e00ff */
[----:B------:R-:W-:Y:S02]  /*2e60*/  CS2R R10, SRZ ;  /* 0x00000000000a7805 */ /* 0x000fe4000001ff00 */
[----:B------:R-:W-:Y:S01]  /*2e70*/  CS2R R8, SRZ ;  /* 0x0000000000087805 */ /* 0x000fe2000001ff00 */
[----:B------:R-:W-:Y:S01]  /*2e80*/  UMOV UR4, 0x400 ;  /* 0x0000040000047882 */ /* 0x000fe20000000000 */
[----:B------:R-:W-:Y:S01]  /*2e90*/  UMOV UR6, URZ ;  /* 0x000000ff00067c82 */ /* 0x000fe20008000000 */
[----:B------:R-:W-:-:S12]  /*2ea0*/  ULEA UR37, UR37, UR4, 0x18 ;  /* 0x0000000425257291 */ /* 0x000fd8000f8ec0ff */
.L_x_46:
[----:B------:R-:W-:Y:S02]  /*2eb0*/  LEA R0, R8, UR37, 0x3 ;  /* 0x0000002508007c11 */ /* 0x000fe4000f8e18ff */
[----:B------:R-:W-:-:S03]  /*2ec0*/  SHF.L.U32 R4, R9, 0x1f, RZ ;  /* 0x0000001f09047819 */ /* 0x000fc600000006ff */
[----:B------:R-:W-:Y:S01]  /*2ed0*/  VIADD R5, R0, 0x520 ;  /* 0x0000052000057836 */ /* 0x000fe20000000000 */
[----:B------:R-:W1:Y:S02]  /*2ee0*/  SYNCS.PHASECHK.TRANS64.TRYWAIT P0, [R0+URZ+0x510], R4 ;  /* 0x00051004000075a7 */ /* 0x000e6400080011ff */
[----:B-1----:R-:W-:Y:S05]  /*2ef0*/  @!P0 BRA `(.L_x_43) ;  /* 0x0000003800308947 */ /* 0x002fea0003800000 */
.L_x_109:
[----:B------:R-:W-:Y:S01]  /*2f00*/  ULEA UR5, UR6, UR37, 0x3 ;  /* 0x0000002506057291 */ /* 0x000fe2000f8e18ff */
[----:B-1----:R-:W-:Y:S01]  /*2f10*/  PRMT R0, RZ, 0x654, R5 ;  /* 0x00000654ff007816 */ /* 0x002fe20000000005 */
[----:B------:R-:W-:Y:S01]  /*2f20*/  @!P2 IMAD.MOV.U32 R4, RZ, RZ, 0x10 ;  /* 0x00000010ff04a424 */ /* 0x000fe200078e00ff */
[----:B------:R-:W-:Y:S01]  /*2f30*/  SHF.L.U32 R5, R12, 0x1f, RZ ;  /* 0x0000001f0c057819 */ /* 0x000fe200000006ff */
[----:B------:R-:W-:Y:S01]  /*2f40*/  UIADD3 UR4, UPT, UPT, UR5, 0x4b0, URZ ;  /* 0x000004b005047890 */ /* 0x000fe2000fffe0ff */
[----:B------:R1:W-:Y:S05]  /*2f50*/  SYNCS.ARRIVE.TRANS64.RED.A1T0 RZ, [R0+URZ], RZ ;  /* 0x000000ff00ff79a7 */ /* 0x0003ea00081004ff */
[----:B------:R-:W-:Y:S01]  /*2f60*/  IMAD.U32 R6, RZ, RZ, UR4 ;  /* 0x00000004ff067e24 */ /* 0x000fe2000f8e00ff */
[----:B------:R-:W2:Y:S04]  /*2f70*/  SYNCS.PHASECHK.TRANS64.TRYWAIT P0, [UR5+0x4c0], R5 ;  /* 0x0004c005ff0075a7 */ /* 0x000ea80008001105 */
[----:B------:R-:W-:Y:S01]  /*2f80*/  PRMT R6, R2, 0x654, R6 ;  /* 0x0000065402067816 */ /* 0x000fe20000000006 */
[----:B-12---:R-:W-:Y:S06]  /*2f90*/  @!P0 BRA `(.L_x_44) ;  /* 0x00000038001c8947 */ /* 0x006fec0003800000 */
.L_x_111:
[----:B------:R-:W-:Y:S01]  /*2fa0*/  ULEA UR4, UR6, UR37, 0x4 ;  /* 0x0000002506047291 */ /* 0x000fe2000f8e20ff */
[----:B------:R-:W-:Y:S01]  /*2fb0*/  SEL R3, R6, R3, !P2 ;  /* 0x0000000306037207 */ /* 0x000fe20005000000 */
[----:B------:R-:W-:Y:S01]  /*2fc0*/  UIADD3 UR5, UPT, UPT, UR5, 0x4b0, URZ ;  /* 0x000004b005057890 */ /* 0x000fe2000fffe0ff */
[----:B-1----:R-:W-:Y:S01]  /*2fd0*/  LEA R0, R11, UR37, 0x3 ;  /* 0x000000250b007c11 */ /* 0x002fe2000f8e18ff */
[----:B------:R-:W-:Y:S01]  /*2fe0*/  UIADD3 UR4, UPT, UPT, UR4, 0x540, URZ ;  /* 0x0000054004047890 */ /* 0x000fe2000fffe0ff */
[----:B------:R1:W-:Y:S01]  /*2ff0*/  @!P2 SYNCS.ARRIVE.TRANS64.RED RZ, [R3+URZ], R4 ;  /* 0x0000000403ffa9a7 */ /* 0x0003e200080004ff */
[----:B------:R-:W-:Y:S01]  /*3000*/  UIADD3 UR6, UPT, UPT, UR6, 0x1, URZ ;  /* 0x0000000106067890 */ /* 0x000fe2000fffe0ff */
[----:B------:R-:W-:-:S03]  /*3010*/  VIADD R8, R8, 0x1 ;  /* 0x0000000108087836 */ /* 0x000fc60000000000 */
[----:B------:R-:W-:Y:S02]  /*3020*/  UISETP.NE.AND UP0, UPT, UR6, 0x2, UPT ;  /* 0x000000020600788c */ /* 0x000fe4000bf05270 */
[----:B------:R-:W-:Y:S01]  /*3030*/  ISETP.NE.AND P0, PT, R8, 0x2, PT ;  /* 0x000000020800780c */ /* 0x000fe20003f05270 */
[----:B------:R-:W-:Y:S06]  /*3040*/  UGETNEXTWORKID.BROADCAST [UR4], [UR5] ;  /* 0x00000000040073ca */ /* 0x000fec0008000100 */
[----:B------:R-:W-:Y:S02]  /*3050*/  USEL UR4, URZ, 0x1, UP0 ;  /* 0x00000001ff047887 */ /* 0x000fe40008000000 */
[----:B------:R-:W-:-:S04]  /*3060*/  USEL UR6, UR6, URZ, UP0 ;  /* 0x000000ff06067287 */ /* 0x000fc80008000000 */
[----:B------:R-:W-:Y:S02]  /*3070*/  LOP3.LUT R12, R12, UR4, RZ, 0x3c, !PT ;  /* 0x000000040c0c7c12 */ /* 0x000fe4000f8e3cff */
[----:B-1----:R-:W-:-:S04]  /*3080*/  SHF.L.U32 R4, R10, 0x1f, RZ ;  /* 0x0000001f0a047819 */ /* 0x002fc800000006ff */
[----:B------:R-:W1:Y:S02]  /*3090*/  SYNCS.PHASECHK.TRANS64.TRYWAIT P1, [R0+URZ+0x4b0], R4 ;  /* 0x0004b004000075a7 */ /* 0x000e6400080211ff */
[----:B-1----:R-:W-:Y:S05]  /*30a0*/  @!P1 BRA `(.L_x_45) ;  /* 0x0000003400f09947 */ /* 0x002fea0003800000 */
.L_x_112:
[C---:B-1----:R-:W-:Y:S01]  /*30b0*/  LEA R4, R11.reuse, UR37, 0x4 ;  /* 0x000000250b047c11 */ /* 0x042fe2000f8e20ff */
[----:B------:R-:W-:Y:S01]  /*30c0*/  VIADD R0, R0, 0x4c0 ;  /* 0x000004c000007836 */ /* 0x000fe20000000000 */
[----:B------:R-:W-:Y:S01]  /*30d0*/  SEL R8, R8, RZ, P0 ;  /* 0x000000ff08087207 */ /* 0x000fe20000000000 */
[----:B------:R-:W-:-:S03]  /*30e0*/  VIADD R11, R11, 0x1 ;  /* 0x000000010b0b7836 */ /* 0x000fc60000000000 */
[----:B------:R-:W1:Y:S01]  /*30f0*/  LDS.128 R4, [R4+0x540] ;  /* 0x0005400004047984 */ /* 0x000e620000000c00 */
[----:B------:R-:W-:Y:S02]  /*3100*/  PRMT R0, RZ, 0x654, R0 ;  /* 0x00000654ff007816 */ /* 0x000fe40000000000 */
[C---:B------:R-:W-:Y:S01]  /*3110*/  ISETP.NE.AND P1, PT, R11.reuse, 0x2, PT ;  /* 0x000000020b00780c */ /* 0x040fe20003f25270 */
[----:B------:R-:W-:Y:S01]  /*3120*/  @!PT LDS RZ, [RZ] ;  /* 0x00000000fffff984 */ /* 0x000fe20000000800 */
[----:B------:R-:W-:Y:S01]  /*3130*/  @!PT LDS RZ, [RZ] ;  /* 0x00000000fffff984 */ /* 0x000fe20000000800 */
[----:B------:R-:W-:Y:S01]  /*3140*/  @!PT LDS RZ, [RZ] ;  /* 0x00000000fffff984 */ /* 0x000fe20000000800 */
[----:B------:R-:W-:Y:S01]  /*3150*/  @!PT LDS RZ, [RZ] ;  /* 0x00000000fffff984 */ /* 0x000fe20000000800 */
[----:B------:R2:W-:Y:S06]  /*3160*/  MEMBAR.ALL.CTA ;  /* 0x0000000000007992 */ /* 0x0005ec0000008000 */
[----:B--2---:R-:W2:Y:S01]  /*3170*/  FENCE.VIEW.ASYNC.S ;  /* 0x00000000000073c6 */ /* 0x004ea20000000000 */
[----:B------:R-:W-:Y:S01]  /*3180*/  SEL R11, R11, RZ, P1 ;  /* 0x000000ff0b0b7207 */ /* 0x000fe20000800000 */
[----:B--2---:R2:W-:Y:S01]  /*3190*/  SYNCS.ARRIVE.TRANS64.RED.A1T0 RZ, [R0+URZ], RZ ;  /* 0x000000ff00ff79a7 */ /* 0x0045e200081004ff */
[----:B-1----:R-:W-:-:S02]  /*31a0*/  LOP3.LUT P3, RZ, R6, 0x1, RZ, 0xc0, !PT ;  /* 0x0000000106ff7812 */ /* 0x002fc4000786c0ff */
[----:B------:R-:W-:-:S04]  /*31b0*/  SEL R4, RZ, 0x1, P1 ;  /* 0x00000001ff047807 */ /* 0x000fc80000800000 */
[----:B------:R-:W-:Y:S02]  /*31c0*/  LOP3.LUT R10, R10, R4, RZ, 0x3c, !PT ;  /* 0x000000040a0a7212 */ /* 0x000fe400078e3cff */
[----:B--2---:R-:W-:-:S04]  /*31d0*/  SEL R0, RZ, 0x1, P0 ;  /* 0x00000001ff007807 */ /* 0x004fc80000000000 */
[----:B------:R-:W-:Y:S01]  /*31e0*/  LOP3.LUT R9, R9, R0, RZ, 0x3c, !PT ;  /* 0x0000000009097212 */ /* 0x000fe200078e3cff */
[----:B------:R-:W-:Y:S06]  /*31f0*/  @P3 BRA `(.L_x_46) ;  /* 0xfffffffc002c3947 */ /* 0x000fec000383ffff */
[----:B------:R-:W-:Y:S01]  /*3200*/  ULEA UR5, UR6, UR37, 0x3 ;  /* 0x0000002506057291 */ /* 0x000fe2000f8e18ff */
[----:B------:R-:W-:-:S08]  /*3210*/  SHF.L.U32 R2, R12, 0x1f, RZ ;  /* 0x0000001f0c027819 */ /* 0x000fd000000006ff */
[----:B------:R-:W1:Y:S02]  /*3220*/  SYNCS.PHASECHK.TRANS64 P0, [UR5+0x4c0], R2 ;  /* 0x0004c002ff0075a7 */ /* 0x000e640008001005 */
[----:B-1----:R-:W-:Y:S05]  /*3230*/  @P0 BRA `(.L_x_47) ;  /* 0x0000000000080947 */ /* 0x002fea0003800000 */
[----:B------:R-:W1:Y:S02]  /*3240*/  SYNCS.PHASECHK.TRANS64.TRYWAIT P0, [UR5+0x4c0], R2 ;  /* 0x0004c002ff0075a7 */ /* 0x000e640008001105 */
[----:B-1----:R-:W-:Y:S05]  /*3250*/  @!P0 BRA `(.L_x_48) ;  /* 0x0000003400988947 */ /* 0x002fea0003800000 */
.L_x_47:
[----:B------:R-:W-:-:S04]  /*3260*/  UIADD3 UR4, UPT, UPT, UR6, 0x1, URZ ;  /* 0x0000000106047890 */ /* 0x000fc8000fffe0ff */
[----:B------:R-:W-:-:S04]  /*3270*/  UISETP.NE.AND UP0, UPT, UR4, 0x2, UPT ;  /* 0x000000020400788c */ /* 0x000fc8000bf05270 */
[----:B------:R-:W-:Y:S02]  /*3280*/  USEL UR7, URZ, 0x1, UP0 ;  /* 0x00000001ff077887 */ /* 0x000fe40008000000 */
[----:B------:R-:W-:-:S04]  /*3290*/  USEL UR4, UR4, URZ, UP0 ;  /* 0x000000ff04047287 */ /* 0x000fc80008000000 */
[----:B------:R-:W-:Y:S01]  /*32a0*/  ULEA UR4, UR4, UR37, 0x3 ;  /* 0x0000002504047291 */ /* 0x000fe2000f8e18ff */
[----:B-1----:R-:W-:-:S04]  /*32b0*/  LOP3.LUT R2, R12, UR7, RZ, 0x3c, !PT ;  /* 0x000000070c027c12 */ /* 0x002fc8000f8e3cff */
[----:B------:R-:W-:-:S04]  /*32c0*/  SHF.L.U32 R0, R2, 0x1f, RZ ;  /* 0x0000001f02007819 */ /* 0x000fc800000006ff */
[----:B------:R-:W1:Y:S02]  /*32d0*/  SYNCS.PHASECHK.TRANS64 P0, [UR4+0x4c0], R0 ;  /* 0x0004c000ff0075a7 */ /* 0x000e640008001004 */
[----:B-1----:R-:W-:Y:S05]  /*32e0*/  @P0 EXIT ;  /* 0x000000000000094d */ /* 0x002fea0003800000 */
[----:B------:R-:W-:Y:S02]  /*32f0*/  SHF.L.U32 R2, R2, 0x1f, RZ ;  /* 0x0000001f02027819 */ /* 0x000fe400000006ff */
[----:B------:R-:W-:-:S07]  /*3300*/  MOV R0, UR4 ;  /* 0x0000000400007c02 */ /* 0x000fce0008000f00 */
.L_x_49:
[----:B-1----:R1:W2:Y:S02]  /*3310*/  SYNCS.PHASECHK.TRANS64.TRYWAIT P0, [R0+URZ+0x4c0], R2 ;  /* 0x0004c002000075a7 */ /* 0x0022a400080011ff */
[----:B--2---:R-:W-:Y:S05]  /*3320*/  @!P0 NANOSLEEP.SYNCS 0x989680 ;  /* 0x009896800000895d */ /* 0x004fea0003900000 */
[----:B------:R-:W2:Y:S02]  /*3330*/  @!P0 SYNCS.PHASECHK.TRANS64 P0, [R0+URZ+0x4c0], R2 ;  /* 0x0004c002000085a7 */ /* 0x000ea400080010ff */
[----:B--2---:R-:W-:Y:S05]  /*3340*/  @P0 EXIT ;  /* 0x000000000000094d */ /* 0x004fea0003800000 */
[----:B------:R-:W-:Y:S05]  /*3350*/  BRA `(.L_x_49) ;  /* 0xfffffffc00ec7947 */ /* 0x000fea000383ffff */
.L_x_42:
[----:B------:R-:W-:-:S09]  /*3360*/  UISETP.NE.AND UP1, UPT, UR8, URZ, UPT ;  /* 0x000000ff0800728c */ /* 0x000fd2000bf25270 */
[----:B------:R-:W-:Y:S05]  /*3370*/  BRA.U UP1, `(.L_x_50) ;  /* 0x0000000d01787547 */ /* 0x000fea000b800000 */
[----:B------:R-:W-:Y:S01]  /*3380*/  UMOV UR4, 0x40 ;  /* 0x0000004000047882 */ /* 0x000fe20000000000 */
[----:B------:R-:W-:Y:S01]  /*3390*/  NOP ;  /* 0x0000000000007918 */ /* 0x000fe20000000000 */
[----:B------:R-:W-:Y:S01]  /*33a0*/  ULEA UR4, UR37, UR4, 0x18 ;  /* 0x0000000425047291 */ /* 0x000fe2000f8ec0ff */
[----:B------:R-:W-:Y:S02]  /*33b0*/  UMOV UR5, 0x400 ;  /* 0x0000040000057882 */ /* 0x000fe40000000000 */
[----:B------:R-:W-:-:S06]  /*33c0*/  ULEA UR37, UR37, UR5, 0x18 ;  /* 0x0000000525257291 */ /* 0x000fcc000f8ec0ff */
[----:B------:R-:W1:Y:S02]  /*33d0*/  LDS.U8 R0, [UR4+0x1c] ;  /* 0x00001c04ff007984 */ /* 0x000e640008000000 */
[----:B-1----:R-:W-:-:S13]  /*33e0*/  ISETP.NE.AND P0, PT, R0, RZ, PT ;  /* 0x000000ff0000720c */ /* 0x002fda0003f05270 */
[----:B------:R-:W-:Y:S05]  /*33f0*/  @P0 BRA `(.L_x_51) ;  /* 0x0000000000580947 */ /* 0x000fea0003800000 */
[----:B------:R-:W-:-:S13]  /*3400*/  ELECT P0, URZ, PT ;  /* 0x0000000000ff782f */ /* 0x000fda0003800000 */
[----:B------:R-:W-:Y:S05]  /*3410*/  @!P0 BRA `(.L_x_52) ;  /* 0x0000000000608947 */ /* 0x000fea0003800000 */
[----:B------:R-:W-:Y:S01]  /*3420*/  UMOV UR5, 0x10 ;  /* 0x0000001000057882 */ /* 0x000fe20000000000 */
[----:B------:R-:W-:Y:S01]  /*3430*/  HFMA2 R0, -RZ, RZ, 0, 5.9604644775390625e-08 ;  /* 0x00000001ff007431 */ /* 0x000fe200000001ff */
[----:B------:R-:W-:-:S03]  /*3440*/  MOV R2, 0xffff ;  /* 0x0000ffff00027802 */ /* 0x000fc60000000f00 */
[----:B------:R-:W-:Y:S04]  /*3450*/  DEPBAR.LE SB1, 0x36 ;  /* 0x00009d800000791a */ /* 0x000fe80000000000 */
[----:B------:R-:W1:Y:S02]  /*3460*/  UTCATOMSWS.FIND_AND_SET.ALIGN UP0, UR5, UR5 ;  /* 0x00000005000575e3 */ /* 0x000e640008000800 */
[----:B-1----:R-:W-:Y:S01]  /*3470*/  MOV R3, UR5 ;  /* 0x0000000500037c02 */ /* 0x002fe20008000f00 */
[----:B------:R-:W-:Y:S06]  /*3480*/  BRA.U UP0, `(.L_x_53) ;  /* 0x0000000100187547 */ /* 0x000fec000b800000 */
.L_x_54:
[----:B------:R-:W-:Y:S05]  /*3490*/  NANOSLEEP 0x64 ;  /* 0x000000640000795d */ /* 0x000fea0003800000 */
[----:B------:R-:W-:-:S05]  /*34a0*/  UMOV UR5, 0x10 ;  /* 0x0000001000057882 */ /* 0x000fca0000000000 */
[----:B------:R-:W-:Y:S04]  /*34b0*/  DEPBAR.LE SB1, 0x36 ;  /* 0x00009d800000791a */ /* 0x000fe80000000000 */
[----:B------:R-:W1:Y:S02]  /*34c0*/  UTCATOMSWS.FIND_AND_SET.ALIGN UP0, UR5, UR5 ;  /* 0x00000005000575e3 */ /* 0x000e640008000800 */
[----:B-1----:R-:W-:Y:S01]  /*34d0*/  MOV R3, UR5 ;  /* 0x0000000500037c02 */ /* 0x002fe20008000f00 */
[----:B------:R-:W-:Y:S05]  /*34e0*/  BRA.U !UP0, `(.L_x_54) ;  /* 0xfffffffd08e87547 */ /* 0x000fea000b83ffff */
.L_x_53:
[-C--:B------:R-:W-:Y:S02]  /*34f0*/  SHF.L.U32 R2, R2, R3.reuse, RZ ;  /* 0x0000000302027219 */ /* 0x080fe400000006ff */
[----:B------:R-:W-:Y:S01]  /*3500*/  SHF.L.U32 R0, R0, R3, RZ ;  /* 0x0000000300007219 */ /* 0x000fe200000006ff */
[----:B------:R-:W-:Y:S02]  /*3510*/  IMAD.SHL.U32 R3, R3, 0x20, RZ ;  /* 0x0000002003037824 */ /* 0x000fe400078e00ff */
[----:B------:R1:W-:Y:S04]  /*3520*/  ATOMS.OR RZ, [UR4+0x14], R2 ;  /* 0x00001402ffff798c */ /* 0x0003e8000b000004 */
[----:B------:R1:W-:Y:S04]  /*3530*/  ATOMS.OR RZ, [UR4+0x18], R0 ;  /* 0x00001800ffff798c */ /* 0x0003e8000b000004 */
[----:B------:R1:W-:Y:S01]  /*3540*/  STS [UR37+0x560], R3 ;  /* 0x00056003ff007988 */ /* 0x0003e20008000825 */
[----:B------:R-:W-:Y:S05]  /*3550*/  BRA `(.L_x_52) ;  /* 0x0000000000107947 */ /* 0x000fea0003800000 */
.L_x_51:
[----:B------:R-:W-:Y:S02]  /*3560*/  MOV R0, 0xffffffff ;  /* 0xffffffff00007802 */ /* 0x000fe40000000f00 */
[----:B------:R-:W-:-:S03]  /*3570*/  MOV R2, 0x35a0 ;  /* 0x000035a000027802 */ /* 0x000fc60000000f00 */
[----:B------:R1:W-:Y:S04]  /*3580*/  STS [UR37+0x560], R0 ;  /* 0x00056000ff007988 */ /* 0x0003e80008000825 */
[----:B-1-3-5:R-:W-:Y:S05]  /*3590*/  CALL.REL.NOINC `($__internal_1_$__cuda_sm10x_tcgen05_guardrail_trap_phase_invalid_during_alloc) ;  /* 0x0000003800147944 */ /* 0x02afea0003c00000 */
.L_x_52:
[----:B------:R-:W-:Y:S05]  /*35a0*/  WARPSYNC.ALL ;  /* 0x0000000000007948 */ /* 0x000fea0003800000 */
[----:B------:R-:W2:Y:S01]  /*35b0*/  S2UR UR6, SR_CgaCtaId ;  /* 0x00000000000679c3 */ /* 0x000ea20000008800 */
[----:B------:R-:W-:Y:S01]  /*35c0*/  UMOV UR4, 0x400 ;  /* 0x0000040000047882 */ /* 0x000fe20000000000 */
[----:B------:R-:W-:-:S06]  /*35d0*/  NOP ;  /* 0x0000000000007918 */ /* 0x000fcc0000000000 */
[----:B------:R-:W-:Y:S06]  /*35e0*/  BAR.ARV 0x6, 0xa0 ;  /* 0x0182800000007b1d */ /* 0x000fec0000002000 */
[----:B------:R-:W4:Y:S01]  /*35f0*/  LDCU UR7, c[0x0][0x38c] ;  /* 0x00007180ff0777ac */ /* 0x000f220008000800 */
[----:B------:R-:W-:Y:S01]  /*3600*/  IMAD.MOV.U32 R11, RZ, RZ, 0x1 ;  /* 0x00000001ff0b7424 */ /* 0x000fe200078e00ff */
[----:B------:R-:W-:Y:S01]  /*3610*/  CS2R R8, SRZ ;  /* 0x0000000000087805 */ /* 0x000fe2000001ff00 */
[----:B------:R-:W-:Y:S01]  /*3620*/  IMAD.MOV.U32 R10, RZ, RZ, RZ ;  /* 0x000000ffff0a7224 */ /* 0x000fe200078e00ff */
[----:B------:R-:W-:Y:S01]  /*3630*/  UMOV UR18, URZ ;  /* 0x000000ff00127c82 */ /* 0x000fe20008000000 */
[----:B------:R-:W-:Y:S01]  /*3640*/  UMOV UR17, URZ ;  /* 0x000000ff00117c82 */ /* 0x000fe20008000000 */
[----:B------:R-:W-:Y:S01]  /*3650*/  UMOV UR20, 0x0 ;  /* 0x0000000000147882 */ /* 0x000fe20000000000 */
[----:B------:R-:W-:Y:S01]  /*3660*/  UMOV UR21, 0x4080010 ;  /* 0x0408001000157882 */ /* 0x000fe20000000000 */
[----:B--2---:R-:W-:Y:S01]  /*3670*/  ULEA UR6, UR6, UR4, 0x18 ;  /* 0x0000000406067291 */ /* 0x004fe2000f8ec0ff */
[----:B------:R-:W2:Y:S03]  /*3680*/  LDCU UR4, c[0x0][0x38c] ;  /* 0x00007180ff0477ac */ /* 0x000ea60008000800 */
[----:B------:R-:W-:-:S02]  /*3690*/  UIADD3 UR11, UPT, UPT, UR6, 0x1700, URZ ;  /* 0x00001700060b7890 */ /* 0x000fc4000fffe0ff */
[----:B----4-:R-:W-:-:S03]  /*36a0*/  UIADD3 UR7, UPT, UPT, UR7, 0x1f, URZ ;  /* 0x0000001f07077890 */ /* 0x010fc6000fffe0ff */
[----:B-1----:R-:W1:Y:S01]  /*36b0*/  LDS R0, [UR6+0x560] ;  /* 0x00056006ff007984 */ /* 0x002e620008000800 */
[----:B------:R-:W-:Y:S02]  /*36c0*/  UIADD3 UR12, UPT, UPT, UR6, 0x25f00, URZ ;  /* 0x00025f00060c7890 */ /* 0x000fe4000fffe0ff */
[----:B------:R-:W-:Y:S02]  /*36d0*/  USHF.R.S32.HI UR5, URZ, 0x1f, UR7 ;  /* 0x0000001fff057899 */ /* 0x000fe40008011407 */
[----:B------:R-:W-:Y:S02]  /*36e0*/  USHF.R.U32.HI UR11, URZ, 0x4, UR11 ;  /* 0x00000004ff0b7899 */ /* 0x000fe4000801160b */
[----:B------:R-:W-:Y:S02]  /*36f0*/  ULEA.HI UR5, UR5, UR7, URZ, 0x5 ;  /* 0x0000000705057291 */ /* 0x000fe4000f8f28ff */
[----:B------:R-:W-:Y:S02]  /*3700*/  USHF.R.U32.HI UR12, URZ, 0x4, UR12 ;  /* 0x00000004ff0c7899 */ /* 0x000fe4000801160c */
[----:B------:R-:W-:-:S02]  /*3710*/  USHF.R.S32.HI UR5, URZ, 0x5, UR5 ;  /* 0x00000005ff057899 */ /* 0x000fc40008011405 */
[----:B------:R-:W-:Y:S02]  /*3720*/  ULOP3.LUT UR11, UR11, 0x3fff, URZ, 0xc0, !UPT ;  /* 0x00003fff0b0b7892 */ /* 0x000fe4000f8ec0ff */
[----:B------:R-:W-:Y:S02]  /*3730*/  UISETP.LT.AND UP0, UPT, UR5, 0x1, UPT ;  /* 0x000000010500788c */ /* 0x000fe4000bf01270 */
[----:B------:R-:W-:Y:S02]  /*3740*/  ULOP3.LUT UR12, UR12, 0x3fff, URZ, 0xc0, !UPT ;  /* 0x00003fff0c0c7892 */ /* 0x000fe4000f8ec0ff */
[----:B------:R-:W-:Y:S02]  /*3750*/  USEL UR10, UR5, 0x1, !UP0 ;  /* 0x00000001050a7887 */ /* 0x000fe4000c000000 */
[----:B------:R-:W-:Y:S02]  /*3760*/  ULOP3.LUT UR11, UR11, 0x10000, URZ, 0xfc, !UPT ;  /* 0x000100000b0b7892 */ /* 0x000fe4000f8efcff */
[----:B------:R-:W-:-:S02]  /*3770*/  ULOP3.LUT UR12, UR12, 0x10000, URZ, 0xfc, !UPT ;  /* 0x000100000c0c7892 */ /* 0x000fc4000f8efcff */
[----:B------:R-:W-:Y:S02]  /*3780*/  UIADD3 UR10, UPT, UPT, -UR10, URZ, URZ ;  /* 0x000000ff0a0a7290 */ /* 0x000fe4000fffe1ff */
[----:B--2---:R-:W-:Y:S01]  /*3790*/  UISETP.GE.AND UP3, UPT, UR4, 0x1, UPT ;  /* 0x000000010400788c */ /* 0x004fe2000bf66270 */
[----:B-1----:R-:W-:-:S15]  /*37a0*/  R2UR UR19, R0 ;  /* 0x00000000001372ca */ /* 0x002fde00000e0000 */
.L_x_61:
[----:B------:R-:W-:Y:S02]  /*37b0*/  LEA R0, R10, UR6, 0x3 ;  /* 0x000000060a007c11 */ /* 0x000fe4000f8e18ff */
[----:B------:R-:W-:Y:S02]  /*37c0*/  SHF.L.U32 R2, R9, 0x1f, RZ ;  /* 0x0000001f09027819 */ /* 0x000fe400000006ff */
[----:B------:R-:W-:Y:S01]  /*37d0*/  PLOP3.LUT P0, PT, PT, PT, UP3, 0x80, 0x8 ;  /* 0x000000000008781c */ /* 0x000fe20003f0f038 */
[----:B------:R-:W-:Y:S01]  /*37e0*/  VIADD R3, R0, 0x4c0 ;  /* 0x000004c000037836 */ /* 0x000fe20000000000 */
[----:B-1----:R-:W1:Y:S02]  /*37f0*/  SYNCS.PHASECHK.TRANS64.TRYWAIT P1, [R0+URZ+0x4b0], R2 ;  /* 0x0004b002000075a7 */ /* 0x002e6400080211ff */
[----:B-1--4-:R-:W-:Y:S09]  /*3800*/  @!P1 BRA `(.L_x_55) ;  /* 0x0000003000449947 */ /* 0x012ff20003800000 */
.L_x_114:
[----:B------:R-:W-:Y:S01]  /*3810*/  LEA R4, R10, UR6, 0x4 ;  /* 0x000000060a047c11 */ /* 0x000fe2000f8e20ff */
[----:B------:R-:W-:Y:S01]  /*3820*/  @UP3 ULEA UR4, UR17, UR6, 0x3 ;  /* 0x0000000611043291 */ /* 0x000fe2000f8e18ff */
[----:B------:R-:W-:Y:S01]  /*3830*/  PLOP3.LUT P2, PT, PT, PT, PT, 0x80, 0x8 ;  /* 0x000000000008781c */ /* 0x000fe20003f4f070 */
[----:B------:R-:W-:Y:S01]  /*3840*/  ULEA UR9, UR18, UR6, 0x3 ;  /* 0x0000000612097291 */ /* 0x000fe2000f8e18ff */
[----:B------:R-:W-:Y:S02]  /*3850*/  PRMT R3, RZ, 0x654, R3 ;  /* 0x00000654ff037816 */ /* 0x000fe40000000003 */
[----:B------:R-:W2:Y:S01]  /*3860*/  LDS.128 R4, [R4+0x540] ;  /* 0x0005400004047984 */ /* 0x000ea20000000c00 */
[----:B-1----:R-:W-:Y:S02]  /*3870*/  @P0 SHF.L.U32 R2, R8, 0x1f, RZ ;  /* 0x0000001f08020819 */ /* 0x002fe400000006ff */
[----:B------:R-:W-:Y:S01]  /*3880*/  SHF.L.U32 R0, R11, 0x1f, RZ ;  /* 0x0000001f0b007819 */ /* 0x000fe200000006ff */
[----:B------:R-:W-:Y:S01]  /*3890*/  @!PT LDS RZ, [RZ] ;  /* 0x00000000fffff984 */ /* 0x000fe20000000800 */
[----:B------:R-:W-:Y:S01]  /*38a0*/  @!PT LDS RZ, [RZ] ;  /* 0x00000000fffff984 */ /* 0x000fe20000000800 */
[----:B------:R-:W-:Y:S01]  /*38b0*/  @!PT LDS RZ, [RZ] ;  /* 0x00000000fffff984 */ /* 0x000fe20000000800 */
[----:B------:R-:W-:Y:S01]  /*38c0*/  @!PT LDS RZ, [RZ] ;  /* 0x00000000fffff984 */ /* 0x000fe20000000800 */
[----:B------:R1:W-:Y:S06]  /*38d0*/  MEMBAR.ALL.CTA ;  /* 0x0000000000007992 */ /* 0x0003ec0000008000 */
[----:B-1----:R-:W1:Y:S02]  /*38e0*/  FENCE.VIEW.ASYNC.S ;  /* 0x00000000000073c6 */ /* 0x002e640000000000 */
[----:B-1----:R1:W-:Y:S01]  /*38f0*/  SYNCS.ARRIVE.TRANS64.RED.A1T0 RZ, [R3+URZ], RZ ;  /* 0x000000ff03ff79a7 */ /* 0x0023e200081004ff */
[----:B------:R1:W4:Y:S01]  /*3900*/  @P0 SYNCS.PHASECHK.TRANS64.TRYWAIT P2, [UR4], R2 ;  /* 0x00000002ff0005a7 */ /* 0x0003220008041104 */
[----:B--2---:R-:W-:Y:S01]  /*3910*/  LOP3.LUT P1, RZ, R6, 0x1, RZ, 0xc0, !PT ;  /* 0x0000000106ff7812 */ /* 0x004fe2000782c0ff */
[----:B------:R-:W2:Y:S02]  /*3920*/  SYNCS.PHASECHK.TRANS64.TRYWAIT P0, [UR9+0x4f0], R0 ;  /* 0x0004f000ff0075a7 */ /* 0x000ea40008001109 */
[----:B-12-4-:R-:W-:Y:S10]  /*3930*/  @!P0 BRA `(.L_x_56) ;  /* 0x00000030000c8947 */ /* 0x016ff40003800000 */
.L_x_116:
[----:B------:R-:W-:Y:S01]  /*3940*/  IADD3 R10, PT, PT, R10, 0x1, RZ ;  /* 0x000000010a0a7810 */ /* 0x000fe20007ffe0ff */
[----:B------:R-:W-:Y:S06]  /*3950*/  BRA.U !UP3, `(.L_x_57) ;  /* 0x000000010ba07547 */ /* 0x000fec000b800000 */
[----:B------:R-:W-:Y:S02]  /*3960*/  ULEA.HI UR8, UR18, UR18, URZ, 0x1 ;  /* 0x0000001212087291 */ /* 0x000fe4000f8f08ff */
[----:B------:R-:W-:Y:S02]  /*3970*/  UPLOP3.LUT UP4, UPT, UPT, UPT, UPT, 0x40, 0x4 ;  /* 0x000000000004789c */ /* 0x000fe40003f8e870 */
[----:B------:R-:W-:Y:S02]  /*3980*/  USHF.L.U32 UR4, UR8, 0x4, URZ ;  /* 0x0000000408047899 */ /* 0x000fe400080006ff */
[----:B------:R-:W-:Y:S02]  /*3990*/  ULOP3.LUT UR8, UR8, 0xffe, URZ, 0xc0, !UPT ;  /* 0x00000ffe08087892 */ /* 0x000fe4000f8ec0ff */
[----:B------:R-:W-:Y:S02]  /*39a0*/  ULOP3.LUT UR4, UR4, 0xffffffe0, URZ, 0xc0, !UPT ;  /* 0xffffffe004047892 */ /* 0x000fe4000f8ec0ff */
[----:B------:R-:W-:-:S02]  /*39b0*/  UIADD3 UR8, UPT, UPT, -UR8, UR18, URZ ;  /* 0x0000001208087290 */ /* 0x000fc4000fffe1ff */
[----:B------:R-:W-:Y:S01]  /*39c0*/  UIADD3 UR4, UPT, UPT, UR19, UR4, URZ ;  /* 0x0000000413047290 */ /* 0x000fe2000fffe0ff */
[----:B------:R-:W-:Y:S01]  /*39d0*/  UMOV UR16, UR10 ;  /* 0x0000000a00107c82 */ /* 0x000fe20008000000 */
[----:B------:R-:W-:Y:S02]  /*39e0*/  UMOV UR15, UR5 ;  /* 0x00000005000f7c82 */ /* 0x000fe40008000000 */
[----:B------:R-:W-:Y:S01]  /*39f0*/  ULEA UR8, UR8, UR4, 0x14 ;  /* 0x0000000408087291 */ /* 0x000fe2000f8ea0ff */
[----:B------:R-:W-:-:S11]  /*3a00*/  UMOV UR14, UR17 ;  /* 0x00000011000e7c82 */ /* 0x000fd60008000000 */
.L_x_60:
[----:B------:R-:W-:Y:S02]  /*3a10*/  UIADD3 UR16, UPT, UPT, UR16, 0x1, URZ ;  /* 0x0000000110107890 */ /* 0x000fe4000fffe0ff */
[----:B--2---:R-:W-:Y:S02]  /*3a20*/  ULEA UR7, UR14, UR6, 0x3 ;  /* 0x000000060e077291 */ /* 0x004fe4000f8e18ff */
[----:B------:R-:W-:Y:S01]  /*3a30*/  UISETP.NE.AND UP0, UPT, UR16, URZ, UPT ;  /* 0x000000ff1000728c */ /* 0x000fe2000bf05270 */
[----:B----4-:R-:W-:Y:S10]  /*3a40*/  @P2 BRA `(.L_x_58) ;  /* 0x00000000000c2947 */ /* 0x010ff40003800000 */
[----:B-1----:R-:W-:Y:S04]  /*3a50*/  SHF.L.U32 R2, R8, 0x1f, RZ ;  /* 0x0000001f08027819 */ /* 0x002fe800000006ff */
[----:B------:R-:W1:Y:S02]  /*3a60*/  SYNCS.PHASECHK.TRANS64.TRYWAIT P0, [UR7], R2 ;  /* 0x00000002ff0075a7 */ /* 0x000e640008001107 */
[----:B-1----:R-:W-:Y:S05]  /*3a70*/  @!P0 BRA `(.L_x_59) ;  /* 0x0000002c00d48947 */ /* 0x002fea0003800000 */
.L_x_58:
[----:B------:R-:W-:Y:S01]  /*3a80*/  UISETP.NE.AND UP1, UPT, UR15, 0x1, UPT ;  /* 0x000000010f00788c */ /* 0x000fe2000bf25270 */
[----:B------:R-:W-:Y:S01]  /*3a90*/  PLOP3.LUT P2, PT, PT, PT, PT, 0x80, 0x8 ;  /* 0x000000000008781c */ /* 0x000fe20003f4f070 */
[----:B------:R-:W-:Y:S02]  /*3aa0*/  UIADD3 UR17, UPT, UPT, UR14, 0x1, URZ ;  /* 0x000000010e117890 */ /* 0x000fe4000fffe0ff */
[----:B------:R-:W-:Y:S02]  /*3ab0*/  ULEA UR22, UR14, UR12, 0x6 ;  /* 0x0000000c0e167291 */ /* 0x000fe4000f8e30ff */
[----:B------:R-:W-:Y:S01]  /*3ac0*/  UISETP.NE.AND UP2, UPT, UR17, 0x49, UPT ;  /* 0x000000491100788c */ /* 0x000fe2000bf45270 */
[----:B------:R-:W-:Y:S01]  /*3ad0*/  PLOP3.LUT P0, PT, PT, PT, UP1, 0x80, 0x8 ;  /* 0x000000000008781c */ /* 0x000fe20003f0f018 */
[----:B------:R-:W-:Y:S02]  /*3ae0*/  ULEA UR24, UR14, UR11, 0x7 ;  /* 0x0000000b0e187291 */ /* 0x000fe4000f8e38ff */
[----:B------:R-:W-:Y:S02]  /*3af0*/  USEL UR13, URZ, 0x1, UP2 ;  /* 0x00000001ff0d7887 */ /* 0x000fe40009000000 */
[----:B------:R-:W-:Y:S02]  /*3b00*/  USEL UR17, UR17, URZ, UP2 ;  /* 0x000000ff11117287 */ /* 0x000fe40009000000 */
[----:B------:R-:W-:Y:S02]  /*3b10*/  UIADD3 UR7, UPT, UPT, UR7, 0x248, URZ ;  /* 0x0000024807077890 */ /* 0x000fe4000fffe0ff */
[----:B------:R-:W-:Y:S01]  /*3b20*/  @UP1 ULEA UR4, UR17, UR6, 0x3 ;  /* 0x0000000611041291 */ /* 0x000fe2000f8e18ff */
[----:B------:R-:W-:Y:S01]  /*3b30*/  LOP3.LUT R8, R8, UR13, RZ, 0x3c, !PT ;  /* 0x0000000d08087c12 */ /* 0x000fe2000f8e3cff */
[----:B------:R-:W-:Y:S01]  /*3b40*/  UMOV UR23, 0xc0004010 ;  /* 0xc000401000177882 */ /* 0x000fe20000000000 */
[----:B------:R-:W-:Y:S01]  /*3b50*/  UMOV UR25, 0xc0004010 ;  /* 0xc000401000197882 */ /* 0x000fe20000000000 */
[----:B------:R-:W-:Y:S01]  /*3b60*/  UIADD3 UR15, UPT, UPT, UR15, -0x1, URZ ;  /* 0xffffffff0f0f7890 */ /* 0x000fe2000fffe0ff */
[----:B-1----:R-:W-:Y:S01]  /*3b70*/  @P0 SHF.L.U32 R0, R8, 0x1f, RZ ;  /* 0x0000001f08000819 */ /* 0x002fe200000006ff */
[----:B------:R-:W-:Y:S03]  /*3b80*/  UMOV UR14, UR17 ;  /* 0x00000011000e7c82 */ /* 0x000fe60008000000 */
[----:B------:R2:W4:Y:S01]  /*3b90*/  @P0 SYNCS.PHASECHK.TRANS64.TRYWAIT P2, [UR4], R0 ;  /* 0x00000000ff0005a7 */ /* 0x0005220008041104 */
[----:B------:R2:W-:Y:S01]  /*3ba0*/  UTCQMMA gdesc[UR24], gdesc[UR22], tmem[UR8], tmem[UR20], idesc[UR21], UP4 ;  /* 0x00ff1416180075ea */ /* 0x0005e2000a000308 */
[----:B------:R-:W-:Y:S01]  /*3bb0*/  UPLOP3.LUT UP4, UPT, UPT, UPT, UPT, 0x80, 0x8 ;  /* 0x000000000008789c */ /* 0x000fe20003f8f070 */
[----:B------:R2:W-:Y:S01]  /*3bc0*/  UTCBAR [UR7], URZ ;  /* 0x000000ff070073e9 */ /* 0x0005e200080000ff */
[----:B------:R-:W-:Y:S09]  /*3bd0*/  BRA.U UP0, `(.L_x_60) ;  /* 0xfffffffd008c7547 */ /* 0x000ff2000b83ffff */
.L_x_57:
[----:B------:R-:W-:Y:S01]  /*3be0*/  UIADD3 UR18, UPT, UPT, UR18, 0x1, URZ ;  /* 0x0000000112127890 */ /* 0x000fe2000fffe0ff */
[C---:B------:R-:W-:Y:S01]  /*3bf0*/  ISETP.NE.AND P0, PT, R10.reuse, 0x2, PT ;  /* 0x000000020a00780c */ /* 0x040fe20003f05270 */
[----:B------:R-:W-:Y:S02]  /*3c00*/  UIADD3 UR9, UPT, UPT, UR9, 0x4d0, URZ ;  /* 0x000004d009097890 */ /* 0x000fe4000fffe0ff */
[----:B------:R-:W-:Y:S01]  /*3c10*/  UISETP.NE.AND UP0, UPT, UR18, 0x4, UPT ;  /* 0x000000041200788c */ /* 0x000fe2000bf05270 */
[----:B-12---:R-:W-:Y:S02]  /*3c20*/  SEL R0, RZ, 0x1, P0 ;  /* 0x00000001ff007807 */ /* 0x006fe40000000000 */
[----:B------:R-:W-:Y:S01]  /*3c30*/  SEL R10, R10, RZ, P0 ;  /* 0x000000ff0a0a7207 */ /* 0x000fe20000000000 */
[----:B------:R-:W-:Y:S01]  /*3c40*/  USEL UR4, URZ, 0x1, UP0 ;  /* 0x00000001ff047887 */ /* 0x000fe20008000000 */
[----:B------:R-:W-:Y:S01]  /*3c50*/  LOP3.LUT R9, R9, R0, RZ, 0x3c, !PT ;  /* 0x0000000009097212 */ /* 0x000fe200078e3cff */
[----:B------:R-:W-:Y:S01]  /*3c60*/  USEL UR18, UR18, URZ, UP0 ;  /* 0x000000ff12127287 */ /* 0x000fe20008000000 */
[----:B------:R1:W-:Y:S03]  /*3c70*/  UTCBAR [UR9], URZ ;  /* 0x000000ff090073e9 */ /* 0x0003e600080000ff */
[----:B------:R-:W-:Y:S01]  /*3c80*/  LOP3.LUT R11, R11, UR4, RZ, 0x3c, !PT ;  /* 0x000000040b0b7c12 */ /* 0x000fe2000f8e3cff */
[----:B------:R-:W-:Y:S07]  /*3c90*/  @P1 BRA `(.L_x_61) ;  /* 0xfffffff800c41947 */ /* 0x000fee000383ffff */
[----:B------:R-:W2:Y:S01]  /*3ca0*/  S2UR UR4, SR_CgaCtaId ;  /* 0x00000000000479c3 */ /* 0x000ea20000008800 */
[----:B------:R-:W-:Y:S01]  /*3cb0*/  ELECT P0, URZ, PT ;  /* 0x0000000000ff782f */ /* 0x000fe20003800000 */
[----:B------:R-:W-:Y:S01]  /*3cc0*/  IMAD.MOV.U32 R0, RZ, RZ, 0x1 ;  /* 0x00000001ff007424 */ /* 0x000fe200078e00ff */
[----:B------:R-:W-:Y:S01]  /*3cd0*/  UIADD3 UR6, UPT, UPT, UR6, 0x4f0, URZ ;  /* 0x000004f006067890 */ /* 0x000fe2000fffe0ff */
[----:B------:R-:W-:Y:S01]  /*3ce0*/  SHF.L.U32 R2, R11, 0x1f, RZ ;  /* 0x0000001f0b027819 */ /* 0x000fe200000006ff */
[----:B------:R-:W-:-:S03]  /*3cf0*/  UMOV UR5, 0x40 ;  /* 0x0000004000057882 */ /* 0x000fc60000000000 */
[----:B------:R-:W-:Y:S01]  /*3d00*/  UVIRTCOUNT.DEALLOC.SMPOOL 0x80 ;  /* 0x000000800000784c */ /* 0x000fe20000000000 */
[----:B--2---:R-:W-:Y:S02]  /*3d10*/  ULEA UR4, UR4, UR5, 0x18 ;  /* 0x0000000504047291 */ /* 0x004fe4000f8ec0ff */
[----:B------:R-:W-:-:S07]  /*3d20*/  ULEA UR5, UR18, UR6, 0x3 ;  /* 0x0000000612057291 */ /* 0x000fce000f8e18ff */
[----:B------:R2:W-:Y:S02]  /*3d30*/  @P0 STS.U8 [UR4+0x1c], R0 ;  /* 0x00001c00ff000988 */ /* 0x0005e40008000004 */
[----:B------:R-:W3:Y:S02]  /*3d40*/  SYNCS.PHASECHK.TRANS64.TRYWAIT P0, [UR5], R2 ;  /* 0x00000002ff0075a7 */ /* 0x000ee40008001105 */
[----:B--23--:R-:W-:Y:S05]  /*3d50*/  @!P0 BRA `(.L_x_62) ;  /* 0x0000002c00348947 */ /* 0x00cfea0003800000 */
.L_x_119:
[----:B------:R-:W-:-:S04]  /*3d60*/  UIADD3 UR7, UPT, UPT, UR18, 0x1, URZ ;  /* 0x0000000112077890 */ /* 0x000fc8000fffe0ff */
[----:B------:R-:W-:-:S04]  /*3d70*/  UISETP.NE.AND UP0, UPT, UR7, 0x4, UPT ;  /* 0x000000040700788c */ /* 0x000fc8000bf05270 */
[----:B------:R-:W-:Y:S02]  /*3d80*/  USEL UR8, URZ, 0x1, UP0 ;  /* 0x00000001ff087887 */ /* 0x000fe40008000000 */
[----:B------:R-:W-:-:S04]  /*3d90*/  USEL UR7, UR7, URZ, UP0 ;  /* 0x000000ff07077287 */ /* 0x000fc80008000000 */
[----:B------:R-:W-:Y:S01]  /*3da0*/  ULEA UR5, UR7, UR6, 0x3 ;  /* 0x0000000607057291 */ /* 0x000fe2000f8e18ff */
[----:B--2---:R-:W-:-:S04]  /*3db0*/  LOP3.LUT R2, R11, UR8, RZ, 0x3c, !PT ;  /* 0x000000080b027c12 */ /* 0x004fc8000f8e3cff */
[----:B------:R-:W-:-:S04]  /*3dc0*/  SHF.L.U32 R3, R2, 0x1f, RZ ;  /* 0x0000001f02037819 */ /* 0x000fc800000006ff */
[----:B------:R-:W2:Y:S02]  /*3dd0*/  SYNCS.PHASECHK.TRANS64.TRYWAIT P0, [UR5], R3 ;  /* 0x00000003ff0075a7 */ /* 0x000ea40008001105 */
[----:B--2---:R-:W-:Y:S05]  /*3de0*/  @!P0 BRA `(.L_x_63) ;  /* 0x0000002c00288947 */ /* 0x004fea0003800000 */
.L_x_121:
[----:B------:R-:W-:-:S04]  /*3df0*/  UIADD3 UR7, UPT, UPT, UR7, 0x1, URZ ;  /* 0x0000000107077890 */ /* 0x000fc8000fffe0ff */
[----:B------:R-:W-:-:S04]  /*3e00*/  UISETP.NE.AND UP0, UPT, UR7, 0x4, UPT ;  /* 0x000000040700788c */ /* 0x000fc8000bf05270 */
[----:B------:R-:W-:Y:S02]  /*3e10*/  USEL UR8, URZ, 0x1, UP0 ;  /* 0x00000001ff087887 */ /* 0x000fe40008000000 */
[----:B------:R-:W-:-:S04]  /*3e20*/  USEL UR7, UR7, URZ, UP0 ;  /* 0x000000ff07077287 */ /* 0x000fc80008000000 */
[----:B------:R-:W-:Y:S01]  /*3e30*/  ULEA UR5, UR7, UR6, 0x3 ;  /* 0x0000000607057291 */ /* 0x000fe2000f8e18ff */
[----:B------:R-:W-:-:S04]  /*3e40*/  LOP3.LUT R2, R2, UR8, RZ, 0x3c, !PT ;  /* 0x0000000802027c12 */ /* 0x000fc8000f8e3cff */
[----:B--2---:R-:W-:-:S04]  /*3e50*/  SHF.L.U32 R3, R2, 0x1f, RZ ;  /* 0x0000001f02037819 */ /* 0x004fc800000006ff */
[----:B------:R-:W2:Y:S02]  /*3e60*/  SYNCS.PHASECHK.TRANS64.TRYWAIT P0, [UR5], R3 ;  /* 0x00000003ff0075a7 */ /* 0x000ea40008001105 */
[----:B--2---:R-:W-:Y:S05]  /*3e70*/  @!P0 BRA `(.L_x_64) ;  /* 0x0000002c001c8947 */ /* 0x004fea0003800000 */
.L_x_123:
[----:B------:R-:W-:-:S04]  /*3e80*/  UIADD3 UR7, UPT, UPT, UR7, 0x1, URZ ;  /* 0x0000000107077890 */ /* 0x000fc8000fffe0ff */
[----:B------:R-:W-:-:S04]  /*3e90*/  UISETP.NE.AND UP0, UPT, UR7, 0x4, UPT ;  /* 0x000000040700788c */ /* 0x000fc8000bf05270 */
[----:B------:R-:W-:Y:S02]  /*3ea0*/  USEL UR5, URZ, 0x1, UP0 ;  /* 0x00000001ff057887 */ /* 0x000fe40008000000 */
[----:B------:R-:W-:-:S04]  /*3eb0*/  USEL UR7, UR7, URZ, UP0 ;  /* 0x000000ff07077287 */ /* 0x000fc80008000000 */
[----:B------:R-:W-:Y:S01]  /*3ec0*/  ULEA UR7, UR7, UR6, 0x3 ;  /* 0x0000000607077291 */ /* 0x000fe2000f8e18ff */
[----:B------:R-:W-:-:S04]  /*3ed0*/  LOP3.LUT R2, R2, UR5, RZ, 0x3c, !PT ;  /* 0x0000000502027c12 */ /* 0x000fc8000f8e3cff */
[----:B------:R-:W-:-:S04]  /*3ee0*/  SHF.L.U32 R2, R2, 0x1f, RZ ;  /* 0x0000001f02027819 */ /* 0x000fc800000006ff */
[----:B------:R-:W3:Y:S02]  /*3ef0*/  SYNCS.PHASECHK.TRANS64.TRYWAIT P0, [UR7], R2 ;  /* 0x00000002ff0075a7 */ /* 0x000ee40008001107 */
[----:B---3--:R-:W-:Y:S05]  /*3f00*/  @!P0 BRA `(.L_x_65) ;  /* 0x0000002c00108947 */ /* 0x008fea0003800000 */
.L_x_125:
[----:B------:R-:W-:Y:S01]  /*3f10*/  NOP ;  /* 0x0000000000007918 */ /* 0x000fe20000000000 */
[----:B--2---:R-:W2:Y:S01]  /*3f20*/  LDS R0, [UR4+0x14] ;  /* 0x00001404ff007984 */ /* 0x004ea20008000800 */
[----:B------:R-:W-:Y:S01]  /*3f30*/  ULOP3.LUT UR6, UR19, 0xffff, URZ, 0xc0, !UPT ;  /* 0x0000ffff13067892 */ /* 0x000fe2000f8ec0ff */
[----:B------:R-:W-:Y:S01]  /*3f40*/  UMOV UR8, 0xffff ;  /* 0x0000ffff00087882 */ /* 0x000fe20000000000 */
[----:B------:R-:W-:Y:S02]  /*3f50*/  UMOV UR5, 0x1 ;  /* 0x0000000100057882 */ /* 0x000fe40000000000 */
[----:B------:R-:W-:-:S04]  /*3f60*/  USHF.R.U32.HI UR6, URZ, 0x5, UR6 ;  /* 0x00000005ff067899 */ /* 0x000fc80008011606 */
[----:B------:R-:W-:Y:S02]  /*3f70*/  USHF.L.U32 UR8, UR8, UR6, URZ ;  /* 0x0000000608087299 */ /* 0x000fe400080006ff */
[----:B------:R-:W-:-:S04]  /*3f80*/  USHF.L.U32 UR5, UR5, UR6, URZ ;  /* 0x0000000605057299 */ /* 0x000fc800080006ff */
[----:B--2---:R-:W-:-:S04]  /*3f90*/  LOP3.LUT R0, R0, UR8, RZ, 0xc0, !PT ;  /* 0x0000000800007c12 */ /* 0x004fc8000f8ec0ff */
[----:B------:R-:W-:-:S13]  /*3fa0*/  ISETP.NE.AND P0, PT, R0, UR8, PT ;  /* 0x0000000800007c0c */ /* 0x000fda000bf05270 */
[----:B------:R-:W-:Y:S05]  /*3fb0*/  @P0 BRA `(.L_x_66) ;  /* 0x0000000000580947 */ /* 0x000fea0003800000 */
[----:B------:R-:W2:Y:S02]  /*3fc0*/  LDS R0, [UR4+0x18] ;  /* 0x00001804ff007984 */ /* 0x000ea40008000800 */
[----:B--2---:R-:W-:-:S04]  /*3fd0*/  LOP3.LUT R0, R0, UR5, RZ, 0xc0, !PT ;  /* 0x0000000500007c12 */ /* 0x004fc8000f8ec0ff */
[----:B------:R-:W-:-:S13]  /*3fe0*/  ISETP.NE.AND P0, PT, R0, UR5, PT ;  /* 0x0000000500007c0c */ /* 0x000fda000bf05270 */
[----:B------:R-:W-:Y:S05]  /*3ff0*/  @P0 BRA `(.L_x_67) ;  /* 0x00000000003c0947 */ /* 0x000fea0003800000 */
[----:B------:R-:W2:Y:S01]  /*4000*/  S2R R2, SR_LANEID ;  /* 0x0000000000027919 */ /* 0x000ea20000000000 */
[----:B------:R-:W-:Y:S01]  /*4010*/  ULOP3.LUT UR8, URZ, UR8, URZ, 0x33, !UPT ;  /* 0x00000008ff087292 */ /* 0x000fe2000f8e33ff */
[----:B------:R-:W-:Y:S02]  /*4020*/  VOTEU.ANY UR7, UPT, PT ;  /* 0x0000000000077886 */ /* 0x000fe400038e0100 */
[----:B------:R-:W-:-:S03]  /*4030*/  UFLO.U32 UR7, UR7 ;  /* 0x00000007000772bd */ /* 0x000fc600080e0000 */
[----:B------:R-:W-:-:S04]  /*4040*/  IMAD.U32 R0, RZ, RZ, UR8 ;  /* 0x00000008ff007e24 */ /* 0x000fc8000f8e00ff */
[----:B------:R3:W1:Y:S02]  /*4050*/  REDUX UR6, R0 ;  /* 0x00000000000673c4 */ /* 0x0006640000000000 */
[----:B------:R1:W-:Y:S01]  /*4060*/  UTCATOMSWS.AND URZ, UR8 ;  /* 0x0000000800ff79e3 */ /* 0x0003e20008000000 */
[----:B--2---:R-:W-:Y:S02]  /*4070*/  ISETP.EQ.U32.AND P0, PT, R2, UR7, PT ;  /* 0x0000000702007c0c */ /* 0x004fe4000bf02070 */
[----:B---3--:R-:W-:Y:S02]  /*4080*/  LOP3.LUT R0, RZ, UR5, RZ, 0x33, !PT ;  /* 0x00000005ff007c12 */ /* 0x008fe4000f8e33ff */
[----:B-1----:R-:W-:Y:S02]  /*4090*/  MOV R2, UR6 ;  /* 0x0000000600027c02 */ /* 0x002fe40008000f00 */
[----:B------:R-:W1:Y:S07]  /*40a0*/  REDUX UR5, R0 ;  /* 0x00000000000573c4 */ /* 0x000e6e0000000000 */
[----:B------:R2:W-:Y:S01]  /*40b0*/  @P0 ATOMS.AND RZ, [UR4+0x14], R2 ;  /* 0x00001402ffff098c */ /* 0x0005e2000a800004 */
[----:B-1----:R-:W-:-:S05]  /*40c0*/  IMAD.U32 R0, RZ, RZ, UR5 ;  /* 0x00000005ff007e24 */ /* 0x002fca000f8e00ff */
[----:B------:R2:W-:Y:S01]  /*40d0*/  @P0 ATOMS.AND RZ, [UR4+0x18], R0 ;  /* 0x00001800ffff098c */ /* 0x0005e2000a800004 */
[----:B------:R-:W-:Y:S05]  /*40e0*/  BRA `(.L_x_68) ;  /* 0x0000000000147947 */ /* 0x000fea0003800000 */
.L_x_67:
[----:B------:R-:W-:Y:S02]  /*40f0*/  MOV R2, 0x4110 ;  /* 0x0000411000027802 */ /* 0x000fe40000000f00 */
[----:B-1--45:R-:W-:Y:S05]  /*4100*/  CALL.REL.NOINC `($__internal_0_$__cuda_sm10x_tcgen05_guardrail_trap_col_being_dealloced_not_returned_by_alloc) ;  /* 0x0000002c002c7944 */ /* 0x032fea0003c00000 */
[----:B------:R-:W-:Y:S05]  /*4110*/  BRA `(.L_x_68) ;  /* 0x0000000000087947 */ /* 0x000fea0003800000 */
.L_x_66:
[----:B------:R-:W-:Y:S02]  /*4120*/  MOV R2, 0x4140 ;  /* 0x0000414000027802 */ /* 0x000fe40000000f00 */
[----:B-1--45:R-:W-:Y:S05]  /*4130*/  CALL.REL.NOINC `($__internal_2_$__cuda_sm10x_tcgen05_guardrail_trap_unallocated_columns_being_dealloced) ;  /* 0x0000002c00387944 */ /* 0x032fea0003c00000 */
.L_x_68:
[----:B------:R-:W-:Y:S01]  /*4140*/  NOP ;  /* 0x0000000000007918 */ /* 0x000fe20000000000 */
[----:B------:R-:W-:Y:S05]  /*4150*/  EXIT ;  /* 0x000000000000794d */ /* 0x000fea0003800000 */
.L_x_50:
[----:B------:R-:W-:-:S09]  /*4160*/  UISETP.NE.OR UP2, UPT, UR8, 0x3, !UP2 ;  /* 0x000000030800788c */ /* 0x000fd2000d745670 */
[----:B------:R-:W-:Y:S05]  /*4170*/  BRA.U UP2, `(.L_x_69) ;  /* 0x0000000902cc7547 */ /* 0x000fea000b800000 */
[----:B------:R-:W1:Y:S01]  /*4180*/  LDCU.64 UR6, c[0x0][0x888] ;  /* 0x00011100ff0677ac */ /* 0x000e620008000a00 */
[----:B------:R-:W2:Y:S01]  /*4190*/  LDC R0, c[0x0][0xb30] ;  /* 0x0002cc00ff007b82 */ /* 0x000ea20000000800 */
[----:B------:R-:W-:Y:S02]  /*41a0*/  HFMA2 R27, -RZ, RZ, 0, 0 ;  /* 0x00000000ff1b7431 */ /* 0x000fe400000001ff */
[----:B------:R-:W-:Y:S01]  /*41b0*/  IMAD.MOV.U32 R29, RZ, RZ, 0x1 ;  /* 0x00000001ff1d7424 */ /* 0x000fe200078e00ff */
[----:B------:R-:W4:Y:S01]  /*41c0*/  LDCU.64 UR4, c[0x0][0x890] ;  /* 0x00011200ff0477ac */ /* 0x000f220008000a00 */
[----:B------:R-:W-:Y:S01]  /*41d0*/  IMAD.MOV.U32 R28, RZ, RZ, RZ ;  /* 0x000000ffff1c7224 */ /* 0x000fe200078e00ff */
[----:B------:R-:W-:Y:S01]  /*41e0*/  MOV R23, 0x800 ;  /* 0x0000080000177802 */ /* 0x000fe20000000f00 */
[----:B------:R-:W-:Y:S01]  /*41f0*/  UMOV UR8, 0x400 ;  /* 0x0000040000087882 */ /* 0x000fe20000000000 */
[----:B------:R-:W3:Y:S01]  /*4200*/  LDC R22, c[0x0][0x370] ;  /* 0x0000dc00ff167b82 */ /* 0x000ee20000000800 */
[----:B------:R-:W-:-:S07]  /*4210*/  UPLOP3.LUT UP1, UPT, UPT, UPT, UPT, 0x40, 0x4 ;  /* 0x000000000004789c */ /* 0x000fce0003f2e870 */
[----:B------:R-:W3:Y:S01]  /*4220*/  LDC R3, c[0x0][0xb0c] ;  /* 0x0002c300ff037b82 */ /* 0x000ee20000000800 */
[----:B-1----:R-:W-:Y:S02]  /*4230*/  UISETP.NE.U32.AND UP2, UPT, UR6, URZ, UPT ;  /* 0x000000ff0600728c */ /* 0x002fe4000bf45070 */
[----:B------:R-:W-:Y:S02]  /*4240*/  ULEA UR6, UR37, UR8, 0x18 ;  /* 0x0000000825067291 */ /* 0x000fe4000f8ec0ff */
[----:B------:R-:W-:Y:S02]  /*4250*/  UISETP.NE.AND.EX UP2, UPT, UR7, URZ, UPT, UP2 ;  /* 0x000000ff0700728c */ /* 0x000fe4000bf45320 */
[----:B------:R-:W-:Y:S01]  /*4260*/  UIADD3 UR7, UPT, UPT, UR6, 0x490, URZ ;  /* 0x0000049006077890 */ /* 0x000fe2000fffe0ff */
[----:B------:R-:W1:Y:S01]  /*4270*/  LDC R20, c[0x0][0xb20] ;  /* 0x0002c800ff147b82 */ /* 0x000e620000000800 */
[----:B----4-:R-:W-:Y:S01]  /*4280*/  UISETP.NE.U32.AND UP3, UPT, UR4, URZ, UPT ;  /* 0x000000ff0400728c */ /* 0x010fe2000bf65070 */
[----:B--2---:R-:W-:Y:S01]  /*4290*/  ISETP.NE.AND P1, PT, R0, 0x1, PT ;  /* 0x000000010000780c */ /* 0x004fe20003f25270 */
[----:B------:R-:W-:-:S02]  /*42a0*/  UPRMT UR37, UR37, 0x654, UR7 ;  /* 0x0000065425257896 */ /* 0x000fc40008000007 */
[----:B------:R-:W-:-:S03]  /*42b0*/  UISETP.NE.AND.EX UP3, UPT, UR5, URZ, UPT, UP3 ;  /* 0x000000ff0500728c */ /* 0x000fc6000bf65330 */
[----:B------:R-:W2:Y:S08]  /*42c0*/  LDC.64 R30, c[0x0][0x348] ;  /* 0x0000d200ff1e7b82 */ /* 0x000eb00000000a00 */
[----:B------:R-:W4:Y:S08]  /*42d0*/  LDC.64 R14, c[0x0][0xb10] ;  /* 0x0002c400ff0e7b82 */ /* 0x000f300000000a00 */
[----:B------:R-:W1:Y:S08]  /*42e0*/  LDC.64 R6, c[0x0][0xb18] ;  /* 0x0002c600ff067b82 */ /* 0x000e700000000a00 */
[----:B------:R-:W1:Y:S08]  /*42f0*/  LDC.64 R4, c[0x0][0xb28] ;  /* 0x0002ca00ff047b82 */ /* 0x000e700000000a00 */
[----:B---3--:R-:W1:Y:S02]  /*4300*/  LDC R21, c[0x0][0x374] ;  /* 0x0000dd00ff157b82 */ /* 0x008e640000000800 */
.L_x_77:
[C---:B------:R-:W-:Y:S02]  /*4310*/  LEA R0, R28.reuse, UR6, 0x3 ;  /* 0x000000061c007c11 */ /* 0x040fe4000f8e18ff */
[----:B------:R-:W-:Y:S02]  /*4320*/  SHF.L.U32 R2, R27, 0x1f, RZ ;  /* 0x0000001f1b027819 */ /* 0x000fe400000006ff */
[----:B------:R-:W-:Y:S02]  /*4330*/  LEA R16, R28, UR6, 0x4 ;  /* 0x000000061c107c11 */ /* 0x000fe4000f8e20ff */
[----:B---3--:R-:W3:Y:S02]  /*4340*/  SYNCS.PHASECHK.TRANS64.TRYWAIT P0, [R0+URZ+0x4b0], R2 ;  /* 0x0004b002000075a7 */ /* 0x008ee400080011ff */
[----:B---3--:R-:W-:Y:S05]  /*4350*/  @!P0 BRA `(.L_x_70) ;  /* 0x0000002800148947 */ /* 0x008fea0003800000 */
.L_x_126:
[----:B------:R-:W-:Y:S01]  /*4360*/  ISETP.GE.AND P0, PT, R26, 0x1, PT ;  /* 0x000000011a00780c */ /* 0x000fe20003f06270 */
[----:B------:R-:W1:Y:S01]  /*4370*/  LDS.128 R16, [R16+0x540] ;  /* 0x0005400010107984 */ /* 0x000e620000000c00 */
[----:B------:R-:W-:Y:S01]  /*4380*/  ISETP.NE.U32.AND P4, PT, RZ, UR4, PT ;  /* 0x00000004ff007c0c */ /* 0x000fe2000bf85070 */
[----:B---3--:R-:W-:Y:S01]  /*4390*/  VIADD R0, R0, 0x4c0 ;  /* 0x000004c000007836 */ /* 0x008fe20000000000 */
[----:B------:R-:W-:Y:S02]  /*43a0*/  SHF.L.U32 R24, R29, 0x1f, RZ ;  /* 0x0000001f1d187819 */ /* 0x000fe400000006ff */
[----:B------:R-:W-:Y:S02]  /*43b0*/  ISETP.NE.AND.EX P4, PT, RZ, UR5, PT, P4 ;  /* 0x00000005ff007c0c */ /* 0x000fe4000bf85340 */
[----:B------:R-:W-:Y:S01]  /*43c0*/  PRMT R0, RZ, 0x654, R0 ;  /* 0x00000654ff007816 */ /* 0x000fe20000000000 */
[----:B------:R-:W-:Y:S01]  /*43d0*/  @!PT LDS RZ, [RZ] ;  /* 0x00000000fffff984 */ /* 0x000fe20000000800 */
[----:B------:R-:W-:Y:S01]  /*43e0*/  @!PT LDS RZ, [RZ] ;  /* 0x00000000fffff984 */ /* 0x000fe20000000800 */
[----:B------:R-:W-:Y:S01]  /*43f0*/  @!PT LDS RZ, [RZ] ;  /* 0x00000000fffff984 */ /* 0x000fe20000000800 */
[----:B------:R-:W-:Y:S01]  /*4400*/  @!PT LDS RZ, [RZ] ;  /* 0x00000000fffff984 */ /* 0x000fe20000000800 */
[----:B------:R3:W-:Y:S06]  /*4410*/  MEMBAR.ALL.CTA ;  /* 0x0000000000007992 */ /* 0x0007ec0000008000 */
[----:B---3--:R-:W3:Y:S02]  /*4420*/  FENCE.VIEW.ASYNC.S ;  /* 0x00000000000073c6 */ /* 0x008ee40000000000 */
[----:B---3--:R3:W-:Y:S01]  /*4430*/  SYNCS.ARRIVE.TRANS64.RED.A1T0 RZ, [R0+URZ], RZ ;  /* 0x000000ff00ff79a7 */ /* 0x0087e200081004ff */
[----:B-1----:R-:W-:Y:S11]  /*4440*/  LOP3.LUT P3, RZ, R18, 0x1, RZ, 0xc0, !PT ;  /* 0x0000000112ff7812 */ /* 0x002ff6000786c0ff */
[----:B------:R-:W-:Y:S02]  /*4450*/  @!UPT UIADD3 URZ, UPT, UPT, URZ, URZ, URZ ;  /* 0x000000fffffff290 */ /* 0x000fe4000fffe0ff */
[----:B------:R-:W-:Y:S02]  /*4460*/  @P3 MOV R11, R16 ;  /* 0x00000010000b3202 */ /* 0x000fe40000000f00 */
[----:B------:R-:W-:Y:S01]  /*4470*/  @P3 LOP3.LUT R10, R17, 0xffff, RZ, 0xc0, !PT ;  /* 0x0000ffff110a3812 */ /* 0x000fe200078ec0ff */
[----:B---3--:R-:W-:Y:S06]  /*4480*/  @!P0 BRA `(.L_x_71) ;  /* 0x0000000000a48947 */ /* 0x008fec0003800000 */
[-C--:B------:R-:W-:Y:S01]  /*4490*/  IMAD.HI.U32 R0, R21, R7.reuse, RZ ;  /* 0x0000000715007227 */ /* 0x080fe200078e00ff */
[----:B------:R-:W-:Y:S02]  /*44a0*/  ISETP.NE.AND P0, PT, R6, 0x1, PT ;  /* 0x000000010600780c */ /* 0x000fe40003f05270 */
[----:B------:R-:W-:Y:S01]  /*44b0*/  ISETP.NE.AND P2, PT, R26, 0x1, PT ;  /* 0x000000011a00780c */ /* 0x000fe20003f45270 */
[----:B----4-:R-:W-:Y:S01]  /*44c0*/  IMAD.HI.U32 R9, R22, R14, RZ ;  /* 0x0000000e16097227 */ /* 0x010fe200078e00ff */
[----:B------:R-:W-:Y:S02]  /*44d0*/  SHF.R.U32.HI R0, RZ, R20, R0 ;  /* 0x00000014ff007219 */ /* 0x000fe40000011600 */
[----:B------:R-:W-:Y:S01]  /*44e0*/  ISETP.NE.AND P5, PT, R3, 0x1, PT ;  /* 0x000000010300780c */ /* 0x000fe20003fa5270 */
[----:B------:R-:W-:Y:S01]  /*44f0*/  IMAD.HI.U32 R13, R10, R7, RZ ;  /* 0x000000070a0d7227 */ /* 0x000fe200078e00ff */
[----:B------:R-:W-:Y:S02]  /*4500*/  SHF.R.U32.HI R9, RZ, R15, R9 ;  /* 0x0000000fff097219 */ /* 0x000fe40000011609 */
[----:B------:R-:W-:Y:S01]  /*4510*/  SEL R0, R21, R0, !P0 ;  /* 0x0000000015007207 */ /* 0x000fe20004000000 */
[----:B------:R-:W-:Y:S01]  /*4520*/  IMAD.HI.U32 R12, R11, R14, RZ ;  /* 0x0000000e0b0c7227 */ /* 0x000fe200078e00ff */
[----:B------:R-:W-:Y:S03]  /*4530*/  SEL R9, R22, R9, !P5 ;  /* 0x0000000916097207 */ /* 0x000fe60006800000 */
[-C--:B------:R-:W-:Y:S01]  /*4540*/  IMAD.HI.U32 R8, R0, R4.reuse, RZ ;  /* 0x0000000400087227 */ /* 0x080fe200078e00ff */
[----:B------:R-:W-:Y:S03]  /*4550*/  SHF.R.U32.HI R12, RZ, R15, R12 ;  /* 0x0000000fff0c7219 */ /* 0x000fe6000001160c */
[----:B------:R-:W-:Y:S01]  /*4560*/  IMAD.HI.U32 R2, R9, R4, RZ ;  /* 0x0000000409027227 */ /* 0x000fe200078e00ff */
[-C--:B------:R-:W-:Y:S02]  /*4570*/  @P2 SHF.R.U32.HI R0, RZ, R5.reuse, R8 ;  /* 0x00000005ff002219 */ /* 0x080fe40000011608 */
[----:B------:R-:W-:Y:S02]  /*4580*/  SHF.R.U32.HI R8, RZ, R20, R13 ;  /* 0x00000014ff087219 */ /* 0x000fe4000001160d */
[----:B------:R-:W-:Y:S01]  /*4590*/  @P2 SHF.R.U32.HI R9, RZ, R5, R2 ;  /* 0x00000005ff092219 */ /* 0x000fe20000011602 */
[----:B------:R-:W-:Y:S01]  /*45a0*/  IMAD R0, R26, R0, RZ ;  /* 0x000000001a007224 */ /* 0x000fe200078e02ff */
[----:B------:R-:W-:Y:S02]  /*45b0*/  SEL R8, R10, R8, !P0 ;  /* 0x000000080a087207 */ /* 0x000fe40004000000 */
[----:B------:R-:W-:Y:S01]  /*45c0*/  SEL R2, R11, R12, !P5 ;  /* 0x0000000c0b027207 */ /* 0x000fe20006800000 */
[----:B------:R-:W-:Y:S01]  /*45d0*/  IMAD R12, R26, R9, RZ ;  /* 0x000000091a0c7224 */ /* 0x000fe200078e02ff */
[C---:B------:R-:W-:Y:S01]  /*45e0*/  ISETP.GE.AND P0, PT, R8.reuse, R0, PT ;  /* 0x000000000800720c */ /* 0x040fe20003f06270 */
[----:B------:R-:W-:Y:S03]  /*45f0*/  IMAD.HI.U32 R0, R8, R4, RZ ;  /* 0x0000000408007227 */ /* 0x000fe600078e00ff */
[----:B------:R-:W-:Y:S02]  /*4600*/  ISETP.GE.OR P0, PT, R2, R12, P0 ;  /* 0x0000000c0200720c */ /* 0x000fe40000706670 */
[-C--:B------:R-:W-:Y:S04]  /*4610*/  SHF.R.U32.HI R0, RZ, R5.reuse, R0 ;  /* 0x00000005ff007219 */ /* 0x080fe80000011600 */
[----:B------:R-:W-:Y:S05]  /*4620*/  SEL R13, R8, R0, !P2 ;  /* 0x00000000080d7207 */ /* 0x000fea0005000000 */
[----:B------:R-:W-:Y:S02]  /*4630*/  IMAD.MOV R12, RZ, RZ, -R13 ;  /* 0x000000ffff0c7224 */ /* 0x000fe400078e0a0d */
[----:B------:R-:W-:Y:S04]  /*4640*/  @!P0 IMAD.HI.U32 R0, R2, R4, RZ ;  /* 0x0000000402008227 */ /* 0x000fe800078e00ff */
[----:B------:R-:W-:Y:S01]  /*4650*/  IMAD R12, R26, R12, R8 ;  /* 0x0000000c1a0c7224 */ /* 0x000fe200078e0208 */
[----:B------:R-:W-:Y:S04]  /*4660*/  @!P0 SHF.R.U32.HI R0, RZ, R5, R0 ;  /* 0x00000005ff008219 */ /* 0x000fe80000011600 */
[----:B------:R-:W-:Y:S04]  /*4670*/  @!P0 SEL R0, R2, R0, !P2 ;  /* 0x0000000002008207 */ /* 0x000fe80005000000 */
[----:B------:R-:W-:Y:S01]  /*4680*/  @!P0 IADD3 R13, PT, PT, R13, -R0, RZ ;  /* 0x800000000d0d8210 */ /* 0x000fe20007ffe0ff */
[----:B------:R-:W-:Y:S01]  /*4690*/  @!P0 IMAD R0, R9, R12, R0 ;  /* 0x0000000c09008224 */ /* 0x000fe200078e0200 */
[----:B------:R-:W-:Y:S01]  /*46a0*/  IADD3 R9, PT, PT, -R8, RZ, RZ ;  /* 0x000000ff08097210 */ /* 0x000fe20007ffe1ff */
[--C-:B------:R-:W-:Y:S02]  /*46b0*/  IMAD.MOV R12, RZ, RZ, -R2.reuse ;  /* 0x000000ffff0c7224 */ /* 0x100fe400078e0a02 */
[----:B------:R-:W-:Y:S02]  /*46c0*/  @!P0 IMAD R8, R13, R26, R2 ;  /* 0x0000001a0d088224 */ /* 0x000fe400078e0202 */
[----:B------:R-:W-:Y:S02]  /*46d0*/  @!P0 IMAD.MOV.U32 R2, RZ, RZ, R0 ;  /* 0x000000ffff028224 */ /* 0x000fe400078e0000 */
[----:B------:R-:W-:Y:S02]  /*46e0*/  IMAD R11, R3, R12, R11 ;  /* 0x0000000c030b7224 */ /* 0x000fe400078e020b */
[----:B------:R-:W-:Y:S02]  /*46f0*/  IMAD R10, R6, R9, R10 ;  /* 0x00000009060a7224 */ /* 0x000fe400078e020a */
[----:B------:R-:W-:Y:S02]  /*4700*/  IMAD R11, R2, R3, R11 ;  /* 0x00000003020b7224 */ /* 0x000fe400078e020b */
[----:B------:R-:W-:Y:S02]  /*4710*/  IMAD R10, R8, R6, R10 ;  /* 0x00000006080a7224 */ /* 0x000fe400078e020a */
.L_x_71:
[----:B------:R-:W-:Y:S05]  /*4720*/  BRA.U UP1, `(.L_x_72) ;  /* 0x0000000101107547 */ /* 0x000fea000b800000 */
[----:B------:R-:W-:Y:S04]  /*4730*/  MOV R2, UR13 ;  /* 0x0000000d00027c02 */ /* 0x000fe80008000f00 */
[----:B------:R-:W-:Y:S04]  /*4740*/  SHF.L.U32 R2, R2, 0x1f, RZ ;  /* 0x0000001f02027819 */ /* 0x000fe800000006ff */
[----:B------:R-:W1:Y:S02]  /*4750*/  SYNCS.PHASECHK.TRANS64.TRYWAIT P0, [UR6+0x4a8], R2 ;  /* 0x0004a802ff0075a7 */ /* 0x000e640008001106 */
[----:B-1----:R-:W-:Y:S05]  /*4760*/  @!P0 BRA `(.L_x_73) ;  /* 0x0000002400248947 */ /* 0x002fea0003800000 */
.L_x_72:
[----:B------:R-:W-:Y:S05]  /*4770*/  BRA.U !UP3, `(.L_x_74) ;  /* 0x000000010b347547 */ /* 0x000fea000b800000 */
[----:B------:R-:W-:Y:S01]  /*4780*/  UPLOP3.LUT UP0, UPT, UPT, UPT, UP2, 0x80, 0x8 ;  /* 0x000000000008789c */ /* 0x000fe20003f0f020 */
[----:B-1----:R-:W-:Y:S02]  /*4790*/  HFMA2 R0, -RZ, RZ, 0, 5.9604644775390625e-08 ;  /* 0x00000001ff007431 */ /* 0x002fe400000001ff */
[----:B------:R-:W-:Y:S03]  /*47a0*/  IMAD.MOV.U32 R60, RZ, RZ, 0x1 ;  /* 0x00000001ff3c7424 */ /* 0x000fe600078e00ff */
[----:B------:R-:W-:Y:S05]  /*47b0*/  PLOP3.LUT P0, PT, PT, PT, UP0, 0x80, 0x8 ;  /* 0x000000000008781c */ /* 0x000fea0003f0f008 */
[----:B------:R-:W1:Y:S01]  /*47c0*/  @UP0 LDCU.64 UR8, c[0x0][0x888] ;  /* 0x00011100ff0807ac */ /* 0x000e620008000a00 */
[----:B------:R-:W-:Y:S07]  /*47d0*/  @UP0 UIMAD UR7, UR36, UR4, URZ ;  /* 0x00000004240702a4 */ /* 0x000fee000f8e02ff */
[----:B------:R-:W-:Y:S01]  /*47e0*/  @!P0 PRMT R60, R0, 0x7610, R60 ;  /* 0x00007610003c8816 */ /* 0x000fe2000000003c */
[----:B-1----:R-:W-:Y:S03]  /*47f0*/  @UP0 UIMAD.WIDE UR8, UR7, 0x4, UR8 ;  /* 0x00000004070808a5 */ /* 0x002fe6000f8e0208 */
[----:B------:R-:W1:Y:S03]  /*4800*/  @!UP0 LDCU UR7, c[0x0][0x880] ;  /* 0x00011000ff0787ac */ /* 0x000e660008000800 */
[----:B-----5:R-:W-:Y:S01]  /*4810*/  IMAD.U32 R34, RZ, RZ, UR8 ;  /* 0x00000008ff227e24 */ /* 0x020fe2000f8e00ff */
[----:B------:R-:W-:Y:S05]  /*4820*/  MOV R35, UR9 ;  /* 0x0000000900237c02 */ /* 0x000fea0008000f00 */
[----:B------:R3:W5:Y:S02]  /*4830*/  @P0 LDG.E R34, desc[UR40][R34.64] ;  /* 0x0000002822220981 */ /* 0x000764000c1e1900 */
[----:B-1-3--:R-:W-:Y:S07]  /*4840*/  @!P0 IMAD.U32 R34, RZ, RZ, UR7 ;  /* 0x00000007ff228e24 */ /* 0x00afee000f8e00ff */
.L_x_74:
[----:B-----5:R-:W-:Y:S01]  /*4850*/  @!P4 FSETP.EQ.AND P5, PT, R34, RZ, PT ;  /* 0x000000ff2200c20b */ /* 0x020fe20003fa2000 */
[----:B------:R-:W-:Y:S01]  /*4860*/  @!UPT UIADD3 URZ, UPT, UPT, URZ, URZ, URZ ;  /* 0x000000fffffff290 */ /* 0x000fe2000fffe0ff */
[----:B------:R-:W-:Y:S11]  /*4870*/  @!P4 BRA `(.L_x_75) ;  /* 0x000000000014c947 */ /* 0x000ff60003800000 */
[----:B------:R-:W-:Y:S02]  /*4880*/  LOP3.LUT P0, RZ, R60, 0xff, RZ, 0xc0, !PT ;  /* 0x000000ff3cff7812 */ /* 0x000fe4000780c0ff */
[----:B------:R-:W-:Y:S04]  /*4890*/  PLOP3.LUT P5, PT, PT, PT, UP0, 0x80, 0x8 ;  /* 0x000000000008781c */ /* 0x000fe80003faf008 */
[----:B------:R-:W-:Y:S07]  /*48a0*/  PLOP3.LUT P5, PT, P5, PT, PT, 0x8, 0x80 ;  /* 0x000000000080781c */ /* 0x000fee0002fae170 */
[----:B------:R-:W-:Y:S11]  /*48b0*/  @P0 FSETP.EQ.AND P5, PT, R34, RZ, PT ;  /* 0x000000ff2200020b */ /* 0x000ff60003fa2000 */
[----:B------:R-:W-:Y:S02]  /*48c0*/  @!UPT UIADD3 URZ, UPT, UPT, URZ, URZ, URZ ;  /* 0x000000fffffff290 */ /* 0x000fe4000fffe0ff */
.L_x_75:
[----:B------:R-:W3:Y:S01]  /*48d0*/  SYNCS.PHASECHK.TRANS64.TRYWAIT P4, [UR6+0x498], R24 ;  /* 0x00049818ff0075a7 */ /* 0x000ee20008081106 */
[----:B------:R-:W-:Y:S01]  /*48e0*/  @P3 SHF.R.U32.HI R25, RZ, 0x10, R17 ;  /* 0x00000010ff193819 */ /* 0x000fe20000011611 */
[----:B------:R-:W-:Y:S01]  /*48f0*/  VIADD R28, R28, 0x1 ;  /* 0x000000011c1c7836 */ /* 0x000fe20000000000 */
[----:B------:R-:W5:Y:S08]  /*4900*/  LDC.64 R8, c[0x0][0xb10] ;  /* 0x0002c400ff087b82 */ /* 0x000f700000000a00 */
[----:B------:R-:W2:Y:S08]  /*4910*/  LDC.64 R12, c[0x0][0xb18] ;  /* 0x0002c600ff0c7b82 */ /* 0x000eb00000000a00 */
[----:B-1----:R-:W1:Y:S08]  /*4920*/  @!P1 LDC R0, c[0x0][0xb20] ;  /* 0x0002c800ff009b82 */ /* 0x002e700000000800 */
[----:B------:R-:W4:Y:S01]  /*4930*/  @!P1 LDC R2, c[0x0][0xb0c] ;  /* 0x0002c300ff029b82 */ /* 0x000f220000000800 */
[C---:B-----5:R-:W-:Y:S05]  /*4940*/  @!P1 IMAD.HI.U32 R8, R11.reuse, R8, RZ ;  /* 0x000000080b089227 */ /* 0x060fea00078e00ff */
[----:B------:R-:W-:Y:S01]  /*4950*/  @!P1 SHF.R.U32.HI R8, RZ, R9, R8 ;  /* 0x00000009ff089219 */ /* 0x000fe20000011608 */
[----:B--2---:R-:W-:Y:S01]  /*4960*/  @!P1 IMAD.HI.U32 R13, R10, R13, RZ ;  /* 0x0000000d0a0d9227 */ /* 0x004fe200078e00ff */
[----:B------:R-:W-:Y:S04]  /*4970*/  @!P1 ISETP.NE.AND P0, PT, R12, 0x1, PT ;  /* 0x000000010c00980c */ /* 0x000fe80003f05270 */
[----:B-1----:R-:W-:Y:S02]  /*4980*/  @!P1 SHF.R.U32.HI R0, RZ, R0, R13 ;  /* 0x00000000ff009219 */ /* 0x002fe4000001160d */
[----:B----4-:R-:W-:Y:S02]  /*4990*/  @!P1 ISETP.NE.AND P2, PT, R2, 0x1, PT ;  /* 0x000000010200980c */ /* 0x010fe40003f45270 */
[----:B------:R-:W-:Y:S02]  /*49a0*/  @!P1 SEL R9, R10, R0, !P0 ;  /* 0x000000000a099207 */ /* 0x000fe40004000000 */
[----:B------:R-:W-:Y:S02]  /*49b0*/  ELECT P0, URZ, PT ;  /* 0x0000000000ff782f */ /* 0x000fe40003800000 */
[----:B------:R-:W-:Y:S05]  /*49c0*/  @!P1 SEL R8, R11, R8, !P2 ;  /* 0x000000080b089207 */ /* 0x000fea0005000000 */
[----:B------:R-:W-:Y:S02]  /*49d0*/  @!P1 IMAD.IADD R0, R9, 0x1, -R8 ;  /* 0x0000000109009824 */ /* 0x000fe400078e0a08 */
[----:B------:R-:W-:Y:S02]  /*49e0*/  @!P1 IMAD.IADD R8, R8, 0x1, -R9 ;  /* 0x0000000108089824 */ /* 0x000fe400078e0a09 */
[----:B------:R-:W-:Y:S02]  /*49f0*/  @!P1 IMAD R11, R0, R2, R11 ;  /* 0x00000002000b9224 */ /* 0x000fe400078e020b */
[----:B------:R-:W-:Y:S01]  /*4a00*/  @!P1 IMAD R10, R8, R12, R10 ;  /* 0x0000000c080a9224 */ /* 0x000fe200078e020a */
[----:B---3--:R-:W-:Y:S06]  /*4a10*/  @!P4 BRA `(.L_x_76) ;  /* 0x000000200090c947 */ /* 0x008fec0003800000 */
.L_x_129:
[----:B------:R-:W-:Y:S01]  /*4a20*/  PLOP3.LUT P5, PT, P5, P0, PT, 0xf2, 0x2f ;  /* 0x00000000002f781c */ /* 0x000fe20002fa1e72 */
[----:B------:R-:W-:Y:S01]  /*4a30*/  UMOV UR14, 0x0 ;  /* 0x00000000000e7882 */ /* 0x000fe20000000000 */
[----:B------:R-:W-:Y:S01]  /*4a40*/  LOP3.LUT R29, R29, 0x1, RZ, 0x3c, !PT ;  /* 0x000000011d1d7812 */ /* 0x000fe200078e3cff */
[----:B------:R-:W-:Y:S01]  /*4a50*/  UMOV UR15, 0x10000000 ;  /* 0x10000000000f7882 */ /* 0x000fe20000000000 */
[----:B------:R-:W-:Y:S01]  /*4a60*/  UMOV UR12, UR36 ;  /* 0x00000024000c7c82 */ /* 0x000fe20008000000 */
[----:B------:R-:W-:Y:S08]  /*4a70*/  @P3 R2UR UR36, R25 ;  /* 0x00000000192432ca */ /* 0x000ff000000e0000 */
[----:B------:R-:W-:Y:S01]  /*4a80*/  @!P5 IADD3 R2, P0, PT, R30, 0x580, RZ ;  /* 0x000005801e02d810 */ /* 0x000fe20007f1e0ff */
[----:B------:R-:W-:Y:S01]  /*4a90*/  @!P5 IMAD.SHL.U32 R58, R58, 0x20, RZ ;  /* 0x000000203a3ad824 */ /* 0x000fe200078e00ff */
[----:B------:R-:W-:Y:S01]  /*4aa0*/  VOTEU.ALL UP1, P5 ;  /* 0x0000000000ff7886 */ /* 0x000fe20002820000 */
[----:B------:R-:W-:Y:S01]  /*4ab0*/  @!P5 IMAD.SHL.U32 R59, R59, 0x40, RZ ;  /* 0x000000403b3bd824 */ /* 0x000fe200078e00ff */
[----:B------:R-:W-:Y:S01]  /*4ac0*/  @!P5 R2UR UR8, R2 ;  /* 0x000000000208d2ca */ /* 0x000fe200000e0000 */
[----:B-1----:R-:W-:Y:S01]  /*4ad0*/  @!P5 IMAD.X R0, RZ, RZ, R31, P0 ;  /* 0x000000ffff00d224 */ /* 0x002fe200000e061f */
[----:B------:R-:W-:Y:S01]  /*4ae0*/  @!P5 R2UR UR10, R58 ;  /* 0x000000003a0ad2ca */ /* 0x000fe200000e0000 */
[----:B------:R-:W-:Y:S01]  /*4af0*/  @!UP1 UIADD3 UR9, UPT, UPT, UR6, 0x490, URZ ;  /* 0x0000049006099890 */ /* 0x000fe2000fffe0ff */
[----:B------:R-:W-:Y:S01]  /*4b00*/  @!P5 R2UR UR11, R59 ;  /* 0x000000003b0bd2ca */ /* 0x000fe200000e0000 */
[----:B------:R-:W-:Y:S01]  /*4b10*/  IMAD.IADD R58, R10, 0x1, R56 ;  /* 0x000000010a3a7824 */ /* 0x000fe200078e0238 */
[----:B------:R-:W-:Y:S01]  /*4b20*/  @!P5 R2UR UR7, R0 ;  /* 0x000000000007d2ca */ /* 0x000fe200000e0000 */
[----:B------:R-:W-:Y:S01]  /*4b30*/  IMAD.IADD R59, R11, 0x1, R57 ;  /* 0x000000010b3b7824 */ /* 0x000fe200078e0239 */
[C---:B------:R-:W-:Y:S04]  /*4b40*/  ISETP.NE.AND P0, PT, R28.reuse, 0x2, PT ;  /* 0x000000021c00780c */ /* 0x040fe80003f05270 */
[----:B------:R-:W-:Y:S01]  /*4b50*/  SEL R0, RZ, 0x1, P0 ;  /* 0x00000001ff007807 */ /* 0x000fe20000000000 */
[----:B------:R-:W-:Y:S01]  /*4b60*/  IMAD.U32 R8, RZ, RZ, UR8 ;  /* 0x00000008ff087e24 */ /* 0x000fe2000f8e00ff */
[----:B------:R-:W-:Y:S01]  /*4b70*/  @!UP1 UIADD3 UR8, UPT, UPT, UR6, 0x600, URZ ;  /* 0x0000060006089890 */ /* 0x000fe2000fffe0ff */
[----:B------:R-:W-:Y:S01]  /*4b80*/  SEL R28, R28, RZ, P0 ;  /* 0x000000ff1c1c7207 */ /* 0x000fe20000000000 */
[----:B------:R-:W-:Y:S01]  /*4b90*/  VOTEU.ALL UP1, P5 ;  /* 0x0000000000ff7886 */ /* 0x000fe20002820000 */
[----:B------:R-:W-:Y:S02]  /*4ba0*/  LOP3.LUT R27, R27, R0, RZ, 0x3c, !PT ;  /* 0x000000001b1b7212 */ /* 0x000fe400078e3cff */
[----:B------:R-:W-:Y:S01]  /*4bb0*/  IMAD.U32 R9, RZ, RZ, UR7 ;  /* 0x00000007ff097e24 */ /* 0x000fe2000f8e00ff */
[----:B------:R-:W-:Y:S04]  /*4bc0*/  @!P5 R2UR UR16, R8 ;  /* 0x000000000810d2ca */ /* 0x000fe800000e0000 */
[----:B------:R-:W-:Y:S11]  /*4bd0*/  @!P5 R2UR UR17, R9 ;  /* 0x000000000911d2ca */ /* 0x000ff600000e0000 */
[----:B------:R-:W-:Y:S02]  /*4be0*/  @!UPT UIADD3 URZ, UPT, UPT, URZ, URZ, URZ ;  /* 0x000000fffffff290 */ /* 0x000fe4000fffe0ff */
[----:B------:R3:W-:Y:S01]  /*4bf0*/  @!UP1 UTMALDG.3D [UR8], [UR16], desc[UR14] ;  /* 0x00000e08100095b4 */ /* 0x0007e20008011000 */
[----:B------:R3:W-:Y:S01]  /*4c00*/  @!P5 SYNCS.ARRIVE.TRANS64.RED.A0TR RZ, [UR6+0x490], R23 ;  /* 0x00049017ffffd9a7 */ /* 0x0007e20008300406 */
[----:B------:R-:W-:Y:S01]  /*4c10*/  UPLOP3.LUT UP1, UPT, UPT, UPT, UPT, 0x80, 0x8 ;  /* 0x000000000008789c */ /* 0x000fe20003f2f070 */
[----:B------:R-:W-:Y:S01]  /*4c20*/  SYNCS.ARRIVE.TRANS64.RED.A1T0 RZ, [UR37], RZ ;  /* 0x000000ffffff79a7 */ /* 0x000fe20008100425 */
[----:B------:R-:W-:Y:S09]  /*4c30*/  @P3 BRA `(.L_x_77) ;  /* 0xfffffff400b43947 */ /* 0x000ff2000383ffff */
[----:B------:R-:W-:Y:S07]  /*4c40*/  MOV R0, UR6 ;  /* 0x0000000600007c02 */ /* 0x000fee0008000f00 */
.L_x_78:
[----:B-1----:R-:W-:-:S04]  /*4c50*/  SHF.L.U32 R2, R29, 0x1f, RZ ;  /* 0x0000001f1d027819 */ /* 0x002fc800000006ff */
[----:B------:R1:W2:Y:S03]  /*4c60*/  SYNCS.PHASECHK.TRANS64.TRYWAIT P0, [R0+URZ+0x498], R2 ;  /* 0x00049802000075a7 */ /* 0x0002a600080011ff */
[----:B--2---:R-:W-:Y:S05]  /*4c70*/  @!P0 NANOSLEEP.SYNCS 0x989680 ;  /* 0x009896800000895d */ /* 0x004fea0003900000 */
[----:B------:R-:W2:Y:S02]  /*4c80*/  @!P0 SYNCS.PHASECHK.TRANS64 P0, [R0+URZ+0x498], R2 ;  /* 0x00049802000085a7 */ /* 0x000ea400080010ff */
[----:B--23--:R-:W-:Y:S05]  /*4c90*/  @P0 EXIT ;  /* 0x000000000000094d */ /* 0x00cfea0003800000 */
[----:B------:R-:W-:Y:S05]  /*4ca0*/  BRA `(.L_x_78) ;  /* 0xfffffffc00e87947 */ /* 0x000fea000383ffff */
.L_x_69:
[----:B------:R-:W-:-:S06]  /*4cb0*/  UISETP.GE.AND UP1, UPT, UR8, 0x4, UPT ;  /* 0x000000040800788c */ /* 0x000fcc000bf26270 */
[----:B------:R-:W-:-:S13]  /*4cc0*/  PLOP3.LUT P0, PT, PT, PT, UP1, 0x80, 0x8 ;  /* 0x000000000008781c */ /* 0x000fda0003f0f018 */
[----:B------:R-:W-:Y:S05]  /*4cd0*/  @!P0 EXIT ;  /* 0x000000000000894d */ /* 0x000fea0003800000 */
[----:B------:R-:W-:Y:S01]  /*4ce0*/  BAR.SYNC.DEFER_BLOCKING 0x6, 0xa0 ;  /* 0x0182800000007b1d */ /* 0x000fe20000010000 */
[C---:B------:R-:W-:Y:S01]  /*4cf0*/  IMAD.SHL.U32 R3, R64.reuse, 0x20, RZ ;  /* 0x0000002040037824 */ /* 0x040fe200078e00ff */
[----:B------:R-:W-:Y:S01]  /*4d00*/  CS2R R68, SRZ ;  /* 0x0000000000447805 */ /* 0x000fe2000001ff00 */
[C---:B------:R-:W-:Y:S02]  /*4d10*/  IMAD.SHL.U32 R2, R64.reuse, 0x10, RZ ;  /* 0x0000001040027824 */ /* 0x040fe400078e00ff */
[C---:B------:R-:W-:Y:S01]  /*4d20*/  IMAD.U32 R32, R64.reuse, 0x10000, RZ ;  /* 0x0001000040207824 */ /* 0x040fe200078e00ff */
[----:B------:R-:W-:Y:S02]  /*4d30*/  UMOV UR43, 0x400 ;  /* 0x00000400002b7882 */ /* 0x000fe40000000000 */
[----:B------:R-:W1:Y:S01]  /*4d40*/  LDC R63, c[0x0][0x370] ;  /* 0x0000dc00ff3f7b82 */ /* 0x000e620000000800 */
[----:B------:R-:W-:Y:S01]  /*4d50*/  ULEA UR43, UR37, UR43, 0x18 ;  /* 0x0000002b252b7291 */ /* 0x000fe2000f8ec0ff */
[----:B------:R-:W-:Y:S01]  /*4d60*/  LOP3.LUT R4, R3, 0x80, RZ, 0xc0, !PT ;  /* 0x0000008003047812 */ /* 0x000fe200078ec0ff */
[----:B------:R-:W-:Y:S01]  /*4d70*/  IMAD.SHL.U32 R65, R64, 0x4, RZ ;  /* 0x0000000440417824 */ /* 0x000fe200078e00ff */
[----:B------:R-:W-:Y:S01]  /*4d80*/  LOP3.LUT R2, R2, 0x600, RZ, 0xc0, !PT ;  /* 0x0000060002027812 */ /* 0x000fe200078ec0ff */
[----:B------:R-:W-:Y:S01]  /*4d90*/  UIADD3 UR4, UPT, UPT, UR43, 0xe00, URZ ;  /* 0x00000e002b047890 */ /* 0x000fe2000fffe0ff */
[----:B------:R-:W-:Y:S01]  /*4da0*/  LOP3.LUT R4, R4, 0x10, R64, 0xf8, !PT ;  /* 0x0000001004047812 */ /* 0x000fe200078ef840 */
[----:B------:R-:W-:Y:S01]  /*4db0*/  IMAD.MOV.U32 R31, RZ, RZ, RZ ;  /* 0x000000ffff1f7224 */ /* 0x000fe200078e00ff */
[----:B------:R-:W2:Y:S01]  /*4dc0*/  LDC R28, c[0x0][0xb0c] ;  /* 0x0002c300ff1c7b82 */ /* 0x000ea20000000800 */
[----:B------:R-:W-:Y:S01]  /*4dd0*/  LOP3.LUT R2, R2, 0x60, R3, 0xf8, !PT ;  /* 0x0000006002027812 */ /* 0x000fe200078ef803 */
[----:B------:R-:W-:Y:S01]  /*4de0*/  IMAD.MOV.U32 R70, RZ, RZ, RZ ;  /* 0x000000ffff467224 */ /* 0x000fe200078e00ff */
[----:B------:R-:W-:Y:S01]  /*4df0*/  LOP3.LUT R32, R32, 0x600000, RZ, 0xc0, !PT ;  /* 0x0060000020207812 */ /* 0x000fe200078ec0ff */
[----:B------:R-:W-:Y:S01]  /*4e00*/  IMAD.MOV.U32 R73, RZ, RZ, RZ ;  /* 0x000000ffff497224 */ /* 0x000fe200078e00ff */
[----:B------:R-:W-:Y:S01]  /*4e10*/  LOP3.LUT R65, R4, 0x10, R65, 0x78, !PT ;  /* 0x0000001004417812 */ /* 0x000fe200078e7841 */
[----:B------:R-:W-:Y:S01]  /*4e20*/  IMAD.U32 R71, RZ, RZ, UR4 ;  /* 0x00000004ff477e24 */ /* 0x000fe2000f8e00ff */
[----:B------:R-:W-:Y:S01]  /*4e30*/  LOP3.LUT R2, R2, 0x100, R3, 0xf8, !PT ;  /* 0x0000010002027812 */ /* 0x000fe200078ef803 */
[----:B------:R-:W4:Y:S01]  /*4e40*/  LDC R61, c[0x0][0xb20] ;  /* 0x0002c800ff3d7b82 */ /* 0x000f220000000800 */
[----:B------:R-:W3:Y:S01]  /*4e50*/  LDS R0, [UR43+0x560] ;  /* 0x0005602bff007984 */ /* 0x000ee20008000800 */
[----:B------:R-:W1:Y:S01]  /*4e60*/  LDCU.64 UR46, c[0x0][0x348] ;  /* 0x00006900ff2e77ac */ /* 0x000e620008000a00 */
[----:B------:R-:W-:Y:S01]  /*4e70*/  LOP3.LUT R65, R2, R65, RZ, 0xfc, !PT ;  /* 0x0000004102417212 */ /* 0x000fe200078efcff */
[----:B------:R-:W1:Y:S04]  /*4e80*/  LDCU.64 UR38, c[0x0][0x888] ;  /* 0x00011100ff2677ac */ /* 0x000e680008000a00 */
[----:B------:R-:W1:Y:S01]  /*4e90*/  LDC R27, c[0x0][0xb30] ;  /* 0x0002cc00ff1b7b82 */ /* 0x000e620000000800 */
[----:B------:R-:W-:-:S07]  /*4ea0*/  UIADD3 UR42, UPT, UPT, UR43, 0x600, URZ ;  /* 0x000006002b2a7890 */ /* 0x000fce000fffe0ff */
[----:B------:R-:W1:Y:S08]  /*4eb0*/  LDC.64 R54, c[0x0][0xb10] ;  /* 0x0002c400ff367b82 */ /* 0x000e700000000a00 */
[----:B------:R-:W1:Y:S08]  /*4ec0*/  LDC.64 R24, c[0x0][0xb18] ;  /* 0x0002c600ff187b82 */ /* 0x000e700000000a00 */
[----:B------:R-:W1:Y:S08]  /*4ed0*/  LDC.64 R50, c[0x0][0x888] ;  /* 0x00022200ff327b82 */ /* 0x000e700000000a00 */
[----:B------:R-:W1:Y:S01]  /*4ee0*/  LDC.64 R22, c[0x0][0xb28] ;  /* 0x0002ca00ff167b82 */ /* 0x000e620000000a00 */
[----:B---3--:R-:W-:-:S07]  /*4ef0*/  IMAD.IADD R32, R0, 0x1, R32 ;  /* 0x0000000100207824 */ /* 0x008fce00078e0220 */
[----:B------:R-:W3:Y:S08]  /*4f00*/  LDC.64 R52, c[0x0][0x890] ;  /* 0x00022400ff347b82 */ /* 0x000ef00000000a00 */
[----:B------:R-:W1:Y:S08]  /*4f10*/  LDC.64 R48, c[0x0][0x8b0] ;  /* 0x00022c00ff307b82 */ /* 0x000e700000000a00 */
[----:B------:R-:W1:Y:S08]  /*4f20*/  LDC.64 R46, c[0x0][0x8a8] ;  /* 0x00022a00ff2e7b82 */ /* 0x000e700000000a00 */
[----:B--2-4-:R-:W1:Y:S02]  /*4f30*/  LDC R62, c[0x0][0x374] ;  /* 0x0000dd00ff3e7b82 */ /* 0x014e640000000800 */
.L_x_96:
[----:B------:R-:W-:Y:S02]  /*4f40*/  LEA R0, R73, UR43, 0x3 ;  /* 0x0000002b49007c11 */ /* 0x000fe4000f8e18ff */
[----:B------:R-:W-:Y:S02]  /*4f50*/  SHF.L.U32 R2, R69, 0x1f, RZ ;  /* 0x0000001f45027819 */ /* 0x000fe400000006ff */
[----:B------:R-:W-:Y:S02]  /*4f60*/  LEA R16, R73, UR43, 0x4 ;  /* 0x0000002b49107c11 */ /* 0x000fe4000f8e20ff */
[----:B--2---:R-:W2:Y:S02]  /*4f70*/  SYNCS.PHASECHK.TRANS64.TRYWAIT P0, [R0+URZ+0x4b0], R2 ;  /* 0x0004b002000075a7 */ /* 0x004ea400080011ff */
[----:B-12---:R-:W-:Y:S05]  /*4f80*/  @!P0 BRA `(.L_x_79) ;  /* 0x0000001c004c8947 */ /* 0x006fea0003800000 */
.L_x_130:
[----:B------:R-:W4:Y:S01]  /*4f90*/  LDC.64 R10, c[0x0][0xb10] ;  /* 0x0002c400ff0a7b82 */ /* 0x000f220000000a00 */
[----:B------:R-:W3:Y:S01]  /*4fa0*/  LDS.128 R16, [R16+0x540] ;  /* 0x0005400010107984 */ /* 0x000ee20000000c00 */
[----:B-1----:R-:W-:Y:S01]  /*4fb0*/  ISETP.NE.AND P1, PT, R27, 0x1, PT ;  /* 0x000000011b00780c */ /* 0x002fe20003f25270 */
[----:B--2---:R-:W-:Y:S01]  /*4fc0*/  VIADD R0, R0, 0x4c0 ;  /* 0x000004c000007836 */ /* 0x004fe20000000000 */
[----:B------:R-:W-:Y:S04]  /*4fd0*/  ISETP.GE.AND P0, PT, R26, 0x1, PT ;  /* 0x000000011a00780c */ /* 0x000fe80003f06270 */
[----:B------:R-:W1:Y:S01]  /*4fe0*/  LDC.64 R8, c[0x0][0xb18] ;  /* 0x0002c600ff087b82 */ /* 0x000e620000000a00 */
[----:B------:R-:W-:Y:S01]  /*4ff0*/  PRMT R0, RZ, 0x654, R0 ;  /* 0x00000654ff007816 */ /* 0x000fe20000000000 */
[----:B------:R-:W-:Y:S01]  /*5000*/  @!PT LDS RZ, [RZ] ;  /* 0x00000000fffff984 */ /* 0x000fe20000000800 */
[----:B------:R-:W-:Y:S01]  /*5010*/  @!PT LDS RZ, [RZ] ;  /* 0x00000000fffff984 */ /* 0x000fe20000000800 */
[----:B------:R-:W-:Y:S01]  /*5020*/  @!PT LDS RZ, [RZ] ;  /* 0x00000000fffff984 */ /* 0x000fe20000000800 */
[----:B------:R-:W-:Y:S01]  /*5030*/  @!PT LDS RZ, [RZ] ;  /* 0x00000000fffff984 */ /* 0x000fe20000000800 */
[----:B------:R2:W-:Y:S06]  /*5040*/  MEMBAR.ALL.CTA ;  /* 0x0000000000007992 */ /* 0x0005ec0000008000 */
[----:B--2---:R-:W2:Y:S01]  /*5050*/  FENCE.VIEW.ASYNC.S ;  /* 0x00000000000073c6 */ /* 0x004ea20000000000 */
[----:B------:R-:W1:Y:S08]  /*5060*/  @!P1 LDC R12, c[0x0][0xb20] ;  /* 0x0002c800ff0c9b82 */ /* 0x000e700000000800 */
[----:B------:R-:W1:Y:S01]  /*5070*/  @!P1 LDC R7, c[0x0][0xb0c] ;  /* 0x0002c300ff079b82 */ /* 0x000e620000000800 */
[----:B--2---:R2:W-:Y:S01]  /*5080*/  SYNCS.ARRIVE.TRANS64.RED.A1T0 RZ, [R0+URZ], RZ ;  /* 0x000000ff00ff79a7 */ /* 0x0045e200081004ff */
[----:B---3--:R-:W-:Y:S04]  /*5090*/  LOP3.LUT P4, RZ, R18, 0x1, RZ, 0xc0, !PT ;  /* 0x0000000112ff7812 */ /* 0x008fe8000788c0ff */
[----:B------:R-:W-:Y:S09]  /*50a0*/  P2R R72, PR, RZ, 0x10 ;  /* 0x00000010ff487803 */ /* 0x000ff20000000000 */
[----:B------:R-:W-:Y:S02]  /*50b0*/  @P4 MOV R30, R16 ;  /* 0x00000010001e4202 */ /* 0x000fe40000000f00 */
[----:B------:R-:W-:Y:S01]  /*50c0*/  @P4 LOP3.LUT R29, R17, 0xffff, RZ, 0xc0, !PT ;  /* 0x0000ffff111d4812 */ /* 0x000fe200078ec0ff */
[----:B--2-4-:R-:W-:Y:S06]  /*50d0*/  @!P0 BRA `(.L_x_80) ;  /* 0x0000000000a48947 */ /* 0x014fec0003800000 */
[----:B------:R-:W-:Y:S01]  /*50e0*/  IMAD.HI.U32 R0, R62, R25, RZ ;  /* 0x000000193e007227 */ /* 0x000fe200078e00ff */
[----:B------:R-:W-:Y:S02]  /*50f0*/  ISETP.NE.AND P0, PT, R24, 0x1, PT ;  /* 0x000000011800780c */ /* 0x000fe40003f05270 */
[----:B------:R-:W-:Y:S01]  /*5100*/  ISETP.NE.AND P2, PT, R26, 0x1, PT ;  /* 0x000000011a00780c */ /* 0x000fe20003f45270 */
[----:B------:R-:W-:Y:S01]  /*5110*/  IMAD.HI.U32 R4, R63, R54, RZ ;  /* 0x000000363f047227 */ /* 0x000fe200078e00ff */
[----:B------:R-:W-:Y:S02]  /*5120*/  SHF.R.U32.HI R0, RZ, R61, R0 ;  /* 0x0000003dff007219 */ /* 0x000fe40000011600 */
[----:B------:R-:W-:Y:S01]  /*5130*/  ISETP.NE.AND P3, PT, R28, 0x1, PT ;  /* 0x000000011c00780c */ /* 0x000fe20003f65270 */
[----:B------:R-:W-:Y:S01]  /*5140*/  IMAD.HI.U32 R6, R29, R25, RZ ;  /* 0x000000191d067227 */ /* 0x000fe200078e00ff */
[-C--:B------:R-:W-:Y:S02]  /*5150*/  SHF.R.U32.HI R4, RZ, R55.reuse, R4 ;  /* 0x00000037ff047219 */ /* 0x080fe40000011604 */
[----:B------:R-:W-:Y:S01]  /*5160*/  SEL R0, R62, R0, !P0 ;  /* 0x000000003e007207 */ /* 0x000fe20004000000 */
[----:B------:R-:W-:Y:S01]  /*5170*/  IMAD.HI.U32 R5, R30, R54, RZ ;  /* 0x000000361e057227 */ /* 0x000fe200078e00ff */
[----:B------:R-:W-:Y:S03]  /*5180*/  SEL R4, R63, R4, !P3 ;  /* 0x000000043f047207 */ /* 0x000fe60005800000 */
[-C--:B------:R-:W-:Y:S01]  /*5190*/  IMAD.HI.U32 R3, R0, R22.reuse, RZ ;  /* 0x0000001600037227 */ /* 0x080fe200078e00ff */
[----:B------:R-:W-:Y:S03]  /*51a0*/  SHF.R.U32.HI R5, RZ, R55, R5 ;  /* 0x00000037ff057219 */ /* 0x000fe60000011605 */
[----:B------:R-:W-:Y:S01]  /*51b0*/  IMAD.HI.U32 R2, R4, R22, RZ ;  /* 0x0000001604027227 */ /* 0x000fe200078e00ff */
[----:B------:R-:W-:Y:S02]  /*51c0*/  @P2 SHF.R.U32.HI R0, RZ, R23, R3 ;  /* 0x00000017ff002219 */ /* 0x000fe40000011603 */
[----:B------:R-:W-:Y:S02]  /*51d0*/  SHF.R.U32.HI R3, RZ, R61, R6 ;  /* 0x0000003dff037219 */ /* 0x000fe40000011606 */
[----:B------:R-:W-:Y:S01]  /*51e0*/  @P2 SHF.R.U32.HI R4, RZ, R23, R2 ;  /* 0x00000017ff042219 */ /* 0x000fe20000011602 */
[----:B------:R-:W-:Y:S01]  /*51f0*/  IMAD R0, R26, R0, RZ ;  /* 0x000000001a007224 */ /* 0x000fe200078e02ff */
[----:B------:R-:W-:Y:S02]  /*5200*/  SEL R3, R29, R3, !P0 ;  /* 0x000000031d037207 */ /* 0x000fe40004000000 */
[----:B------:R-:W-:Y:S01]  /*5210*/  SEL R2, R30, R5, !P3 ;  /* 0x000000051e027207 */ /* 0x000fe20005800000 */
[----:B------:R-:W-:Y:S01]  /*5220*/  IMAD R5, R26, R4, RZ ;  /* 0x000000041a057224 */ /* 0x000fe200078e02ff */
[C---:B------:R-:W-:Y:S01]  /*5230*/  ISETP.GE.AND P0, PT, R3.reuse, R0, PT ;  /* 0x000000000300720c */ /* 0x040fe20003f06270 */
[C---:B------:R-:W-:Y:S03]  /*5240*/  IMAD.HI.U32 R0, R3.reuse, R22, RZ ;  /* 0x0000001603007227 */ /* 0x040fe600078e00ff */
[C---:B------:R-:W-:Y:S02]  /*5250*/  ISETP.GE.OR P0, PT, R2.reuse, R5, P0 ;  /* 0x000000050200720c */ /* 0x040fe40000706670 */
[----:B------:R-:W-:Y:S04]  /*5260*/  SHF.R.U32.HI R0, RZ, R23, R0 ;  /* 0x00000017ff007219 */ /* 0x000fe80000011600 */
[C---:B------:R-:W-:Y:S05]  /*5270*/  SEL R6, R3.reuse, R0, !P2 ;  /* 0x0000000003067207 */ /* 0x040fea0005000000 */
        /* <DEDUP_REMOVED lines=14> */
[----:B------:R-:W-:Y:S07]  /*5360*/  IMAD R29, R3, R24, R29 ;  /* 0x00000018031d7224 */ /* 0x000fee00078e021d */
.L_x_80:
[----:B------:R-:W-:Y:S01]  /*5370*/  @!P1 IMAD.HI.U32 R0, R30, R10, RZ ;  /* 0x0000000a1e009227 */ /* 0x000fe200078e00ff */
[----:B-1----:R-:W-:Y:S01]  /*5380*/  @!P1 ISETP.NE.AND P0, PT, R8, 0x1, PT ;  /* 0x000000010800980c */ /* 0x002fe20003f05270 */
[----:B------:R-:W-:Y:S01]  /*5390*/  ULOP3.LUT UP0, URZ, UR42, 0x90, URZ, 0xc0, !UPT ;  /* 0x000000902aff7892 */ /* 0x000fe2000f80c0ff */
[----:B------:R-:W-:Y:S01]  /*53a0*/  @!P1 ISETP.NE.AND P2, PT, R7, 0x1, PT ;  /* 0x000000010700980c */ /* 0x000fe20003f45270 */
[----:B------:R-:W-:Y:S01]  /*53b0*/  @!P1 IMAD.HI.U32 R2, R29, R9, RZ ;  /* 0x000000091d029227 */ /* 0x000fe200078e00ff */
[----:B------:R-:W-:Y:S02]  /*53c0*/  @!P1 SHF.R.U32.HI R0, RZ, R11, R0 ;  /* 0x0000000bff009219 */ /* 0x000fe40000011600 */
[----:B------:R-:W-:Y:S01]  /*53d0*/  @P4 SHF.R.U32.HI R67, RZ, 0x10, R17 ;  /* 0x00000010ff434819 */ /* 0x000fe20000011611 */
[----:B------:R-:W-:Y:S01]  /*53e0*/  VIADD R73, R73, 0x1 ;  /* 0x0000000149497836 */ /* 0x000fe20000000000 */
[----:B------:R-:W-:Y:S02]  /*53f0*/  @!P1 SHF.R.U32.HI R2, RZ, R12, R2 ;  /* 0x0000000cff029219 */ /* 0x000fe40000011602 */
[----:B------:R-:W-:Y:S02]  /*5400*/  @!P1 SEL R3, R30, R0, !P2 ;  /* 0x000000001e039207 */ /* 0x000fe40005000000 */
[----:B------:R-:W-:Y:S05]  /*5410*/  @!P1 SEL R2, R29, R2, !P0 ;  /* 0x000000021d029207 */ /* 0x000fea0004000000 */
[----:B------:R-:W-:Y:S02]  /*5420*/  @!P1 IMAD.IADD R0, R2, 0x1, -R3 ;  /* 0x0000000102009824 */ /* 0x000fe400078e0a03 */
[----:B------:R-:W-:Y:S02]  /*5430*/  @!P1 IMAD.IADD R2, R3, 0x1, -R2 ;  /* 0x0000000103029824 */ /* 0x000fe400078e0a02 */
[----:B------:R-:W-:Y:S02]  /*5440*/  @!P1 IMAD R30, R0, R7, R30 ;  /* 0x00000007001e9224 */ /* 0x000fe400078e021e */
[----:B------:R-:W-:Y:S01]  /*5450*/  @!P1 IMAD R29, R2, R8, R29 ;  /* 0x00000008021d9224 */ /* 0x000fe200078e021d */
[----:B------:R-:W-:Y:S06]  /*5460*/  BRA.U !UP0, `(.L_x_81) ;  /* 0x0000000108407547 */ /* 0x000fec000b800000 */
[----:B------:R-:W1:Y:S01]  /*5470*/  LDCU.64 UR8, c[0x4][0x80] ;  /* 0x01001000ff0877ac */ /* 0x000e620008000a00 */
[----:B------:R-:W-:Y:S01]  /*5480*/  MOV R3, 0x0 ;  /* 0x0000000000037802 */ /* 0x000fe20000000f00 */
[----:B------:R-:W-:Y:S02]  /*5490*/  HFMA2 R12, -RZ, RZ, 0, 5.9604644775390625e-08 ;  /* 0x00000001ff0c7431 */ /* 0x000fe400000001ff */
[----:B------:R-:W-:Y:S02]  /*54a0*/  IMAD.MOV.U32 R8, RZ, RZ, 0x70 ;  /* 0x00000070ff087424 */ /* 0x000fe400078e00ff */
[----:B------:R-:W-:Y:S01]  /*54b0*/  IMAD.MOV.U32 R13, RZ, RZ, RZ ;  /* 0x000000ffff0d7224 */ /* 0x000fe200078e00ff */
[----:B------:R-:W2:Y:S01]  /*54c0*/  LDCU.64 UR6, c[0x4][0x88] ;  /* 0x01001100ff0677ac */ /* 0x000ea20008000a00 */
[----:B------:R-:W3:Y:S01]  /*54d0*/  LDC.64 R2, c[0x4][R3] ;  /* 0x0100000003027b82 */ /* 0x000ee20000000a00 */
[----:B------:R-:W4:Y:S01]  /*54e0*/  LDCU.64 UR4, c[0x4][0x8] ;  /* 0x01000100ff0477ac */ /* 0x000f220008000a00 */
[----:B-1----:R-:W-:Y:S01]  /*54f0*/  MOV R5, UR9 ;  /* 0x0000000900057c02 */ /* 0x002fe20008000f00 */
[----:B------:R-:W-:Y:S01]  /*5500*/  IMAD.U32 R4, RZ, RZ, UR8 ;  /* 0x00000008ff047e24 */ /* 0x000fe2000f8e00ff */
[----:B--2---:R-:W-:Y:S01]  /*5510*/  MOV R7, UR7 ;  /* 0x0000000700077c02 */ /* 0x004fe20008000f00 */
[----:B------:R-:W-:Y:S01]  /*5520*/  IMAD.U32 R6, RZ, RZ, UR6 ;  /* 0x00000006ff067e24 */ /* 0x000fe2000f8e00ff */
[----:B----4-:R-:W-:Y:S01]  /*5530*/  MOV R11, UR5 ;  /* 0x00000005000b7c02 */ /* 0x010fe20008000f00 */
[----:B------:R-:W-:Y:S02]  /*5540*/  IMAD.U32 R10, RZ, RZ, UR4 ;  /* 0x00000004ff0a7e24 */ /* 0x000fe4000f8e00ff */
[----:B------:R-:W-:Y:S07]  /*5550*/  LEPC R20, `(.L_x_81) ;  /* 0x000000001014794e */ /* 0x000fee0000000000 */
[----:B---3-5:R-:W-:Y:S05]  /*5560*/  CALL.ABS.NOINC R2 ;  /* 0x0000000002007343 */ /* 0x028fea0003c00000 */
.L_x_81:
[----:B------:R-:W-:Y:S01]  /*5570*/  LOP3.LUT P0, RZ, R71, 0x90, RZ, 0xc0, !PT ;  /* 0x0000009047ff7812 */ /* 0x000fe2000780c0ff */
[----:B------:R-:W-:Y:S11]  /*5580*/  BSSY.RECONVERGENT B6, `(.L_x_82) ;  /* 0x0000013000067945 */ /* 0x000ff60003800200 */
[----:B------:R-:W-:Y:S01]  /*5590*/  @!UPT UIADD3 URZ, UPT, UPT, URZ, URZ, URZ ;  /* 0x000000fffffff290 */ /* 0x000fe2000fffe0ff */
[----:B------:R-:W-:Y:S05]  /*55a0*/  @!P0 BRA `(.L_x_83) ;  /* 0x0000000000408947 */ /* 0x000fea0003800000 */
        /* <DEDUP_REMOVED lines=16> */
.L_x_83:
[----:B------:R-:W-:Y:S05]  /*56b0*/  BSYNC.RECONVERGENT B6 ;  /* 0x0000000000067941 */ /* 0x000fea0003800200 */
.L_x_82:
[----:B------:R-:W-:Y:S01]  /*56c0*/  ISETP.NE.U32.AND P3, PT, R52, RZ, PT ;  /* 0x000000ff3400720c */ /* 0x000fe20003f65070 */
[----:B------:R-:W-:Y:S01]  /*56d0*/  UISETP.NE.AND UP1, UPT, UR44, URZ, UPT ;  /* 0x000000ff2c00728c */ /* 0x000fe2000bf25270 */
[----:B------:R-:W-:Y:S02]  /*56e0*/  ISETP.NE.U32.AND P4, PT, R48, RZ, PT ;  /* 0x000000ff3000720c */ /* 0x000fe40003f85070 */
[----:B------:R-:W-:Y:S02]  /*56f0*/  ISETP.NE.AND.EX P3, PT, R53, RZ, PT, P3 ;  /* 0x000000ff3500720c */ /* 0x000fe40003f65330 */
[----:B------:R-:W-:Y:S02]  /*5700*/  PLOP3.LUT P1, PT, PT, PT, PT, 0x8, 0x80 ;  /* 0x000000000080781c */ /* 0x000fe40003f2e170 */
[----:B------:R-:W-:Y:S02]  /*5710*/  PLOP3.LUT P0, PT, PT, PT, UP1, 0x80, 0x8 ;  /* 0x000000000008781c */ /* 0x000fe40003f0f018 */
[----:B------:R-:W-:Y:S02]  /*5720*/  ISETP.NE.AND.EX P4, PT, R49, RZ, PT, P4 ;  /* 0x000000ff3100720c */ /* 0x000fe40003f85340 */
[----:B------:R-:W1:Y:S09]  /*5730*/  @UP1 LDCU.64 UR4, c[0x0][0x888] ;  /* 0x00011100ff0417ac */ /* 0x000e720008000a00 */
[----:B------:R-:W-:Y:S01]  /*5740*/  @P0 PLOP3.LUT P1, PT, P3, PT, PT, 0x80, 0x8 ;  /* 0x000000000008081c */ /* 0x000fe20001f2f070 */
[----:B-1----:R-:W-:Y:S04]  /*5750*/  @UP1 UISETP.NE.U32.AND UP0, UPT, UR4, URZ, UPT ;  /* 0x000000ff0400128c */ /* 0x002fe8000bf05070 */
[----:B------:R-:W-:Y:S04]  /*5760*/  @UP1 UISETP.NE.AND.EX UP0, UPT, UR5, URZ, UPT, UP0 ;  /* 0x000000ff0500128c */ /* 0x000fe8000bf05300 */
[----:B------:R-:W-:Y:S01]  /*5770*/  @UP1 USEL UR4, URZ, 0xffffffff, UP0 ;  /* 0xffffffffff041887 */ /* 0x000fe20008000000 */
[----:B------:R-:W-:Y:S11]  /*5780*/  @!P3 BRA `(.L_x_84) ;  /* 0x00000000002cb947 */ /* 0x000ff60003800000 */
[----:B------:R-:W-:Y:S01]  /*5790*/  ISETP.NE.U32.AND P2, PT, R50, RZ, PT ;  /* 0x000000ff3200720c */ /* 0x000fe20003f45070 */
[----:B------:R-:W-:Y:S03]  /*57a0*/  IMAD.MOV.U32 R60, RZ, RZ, 0x1 ;  /* 0x00000001ff3c7424 */ /* 0x000fe600078e00ff */
[----:B------:R-:W-:Y:S11]  /*57b0*/  ISETP.NE.AND.EX P2, PT, R51, RZ, PT, P2 ;  /* 0x000000ff3300720c */ /* 0x000ff60003f45320 */
[----:B------:R-:W-:Y:S02]  /*57c0*/  @!UPT UIADD3 URZ, UPT, UPT, URZ, URZ, URZ ;  /* 0x000000fffffff290 */ /* 0x000fe4000fffe0ff */
[----:B------:R-:W1:Y:S01]  /*57d0*/  @P2 LDC.64 R2, c[0x0][0x888] ;  /* 0x00022200ff022b82 */ /* 0x000e620000000a00 */
[----:B------:R-:W-:Y:S04]  /*57e0*/  @P2 IMAD R0, R52, UR36, RZ ;  /* 0x0000002434002c24 */ /* 0x000fe8000f8e02ff */
[----:B-1----:R-:W-:Y:S04]  /*57f0*/  @P2 IMAD.WIDE R2, R0, 0x4, R2 ;  /* 0x0000000400022825 */ /* 0x002fe800078e0202 */
[----:B------:R-:W-:Y:S01]  /*5800*/  HFMA2 R0, -RZ, RZ, 0, 5.9604644775390625e-08 ;  /* 0x00000001ff007431 */ /* 0x000fe200000001ff */
[----:B-----5:R1:W5:Y:S04]  /*5810*/  @P2 LDG.E R34, desc[UR40][R2.64] ;  /* 0x0000002802222981 */ /* 0x020368000c1e1900 */
[----:B------:R-:W-:Y:S01]  /*5820*/  @!P2 PRMT R60, R0, 0x7610, R60 ;  /* 0x00007610003ca816 */ /* 0x000fe2000000003c */
[----:B-1----:R-:W2:Y:S06]  /*5830*/  @!P2 LDC R34, c[0x0][0x880] ;  /* 0x00022000ff22ab82 */ /* 0x002eac0000000800 */
.L_x_84:
[----:B------:R-:W-:Y:S05]  /*5840*/  @!P4 BRA `(.L_x_85) ;  /* 0x000000000020c947 */ /* 0x000fea0003800000 */
[----:B------:R-:W-:Y:S04]  /*5850*/  ISETP.NE.U32.AND P2, PT, R46, RZ, PT ;  /* 0x000000ff2e00720c */ /* 0x000fe80003f45070 */
[----:B------:R-:W-:Y:S11]  /*5860*/  ISETP.NE.AND.EX P2, PT, R47, RZ, PT, P2 ;  /* 0x000000ff2f00720c */ /* 0x000ff60003f45320 */
[----:B------:R-:W-:Y:S02]  /*5870*/  @!UPT UIADD3 URZ, UPT, UPT, URZ, URZ, URZ ;  /* 0x000000fffffff290 */ /* 0x000fe4000fffe0ff */
[----:B------:R-:W1:Y:S01]  /*5880*/  @P2 LDC.64 R2, c[0x0][0x8a8] ;  /* 0x00022a00ff022b82 */ /* 0x000e620000000a00 */
[----:B------:R-:W-:Y:S04]  /*5890*/  @P2 IMAD R0, R48, UR36, RZ ;  /* 0x0000002430002c24 */ /* 0x000fe8000f8e02ff */
[----:B-1----:R-:W-:Y:S05]  /*58a0*/  @P2 IMAD.WIDE R2, R0, 0x4, R2 ;  /* 0x0000000400022825 */ /* 0x002fea00078e0202 */
[----:B-----5:R1:W5:Y:S02]  /*58b0*/  @P2 LDG.E R33, desc[UR40][R2.64] ;  /* 0x0000002802212981 */ /* 0x020364000c1e1900 */
[----:B-1----:R-:W3:Y:S02]  /*58c0*/  @!P2 LDC R33, c[0x0][0x8a0] ;  /* 0x00022800ff21ab82 */ /* 0x002ee40000000800 */
.L_x_85:
[----:B--2--5:R-:W-:Y:S01]  /*58d0*/  @P0 FSETP.NEU.AND P4, PT, R34, RZ, PT ;  /* 0x000000ff2200020b */ /* 0x024fe20003f8d000 */
[----:B------:R-:W-:Y:S01]  /*58e0*/  IMAD.U32 R0, RZ, RZ, UR4 ;  /* 0x00000004ff007e24 */ /* 0x000fe2000f8e00ff */
[----:B------:R-:W-:Y:S01]  /*58f0*/  @P0 LOP3.LUT P2, RZ, R60, 0xff, RZ, 0xc0, !PT ;  /* 0x000000ff3cff0812 */ /* 0x000fe2000784c0ff */
[----:B------:R-:W-:Y:S01]  /*5900*/  BSSY B1, `(.L_x_86) ;  /* 0x0000034000017945 */ /* 0x000fe20003800000 */
[----:B------:R-:W-:Y:S02]  /*5910*/  @P0 SEL R2, RZ, 0xffffffff, P4 ;  /* 0xffffffffff020807 */ /* 0x000fe40002000000 */
[----:B------:R-:W-:Y:S02]  /*5920*/  CS2R R38, SRZ ;  /* 0x0000000000267805 */ /* 0x000fe4000001ff00 */
[C---:B------:R-:W-:Y:S02]  /*5930*/  LEA R16, R31.reuse, UR43, 0x3 ;  /* 0x0000002b1f107c11 */ /* 0x040fe4000f8e18ff */
[----:B------:R-:W-:Y:S02]  /*5940*/  CS2R R36, SRZ ;  /* 0x0000000000247805 */ /* 0x000fe4000001ff00 */
[----:B------:R-:W-:Y:S02]  /*5950*/  @P1 SEL R2, R0, R2, !P2 ;  /* 0x0000000200021207 */ /* 0x000fe40005000000 */
[----:B------:R-:W-:Y:S02]  /*5960*/  SHF.L.U32 R3, R70, 0x1f, RZ ;  /* 0x0000001f46037819 */ /* 0x000fe400000006ff */
[----:B------:R-:W-:Y:S02]  /*5970*/  @P0 LOP3.LUT R2, R2, 0x1, RZ, 0xc0, !PT ;  /* 0x0000000102020812 */ /* 0x000fe400078ec0ff */
[----:B------:R-:W-:Y:S02]  /*5980*/  PLOP3.LUT P5, PT, PT, PT, PT, 0x8, 0x80 ;  /* 0x000000000080781c */ /* 0x000fe40003fae170 */
[----:B------:R-:W-:Y:S02]  /*5990*/  ISETP.NE.U32.OR P1, PT, R2, 0x1, !P0 ;  /* 0x000000010200780c */ /* 0x000fe40004725470 */
[C---:B------:R-:W-:Y:S11]  /*59a0*/  LEA.HI R2, R31.reuse, R31, RZ, 0x1 ;  /* 0x0000001f1f027211 */ /* 0x040ff600078f08ff */
[----:B------:R-:W-:Y:S04]  /*59b0*/  @P1 SHF.L.U32 R0, R68, 0x1f, RZ ;  /* 0x0000001f44001819 */ /* 0x000fe800000006ff */
[----:B------:R1:W2:Y:S01]  /*59c0*/  @P1 SYNCS.PHASECHK.TRANS64.TRYWAIT P0, [UR43+0x490], R0 ;  /* 0x00049000ff0015a7 */ /* 0x0002a2000800112b */
[----:B------:R4:W3:Y:S01]  /*59d0*/  SYNCS.PHASECHK.TRANS64.TRYWAIT P4, [R16+URZ+0x4d0], R3 ;  /* 0x0004d003100075a7 */ /* 0x0008e200080811ff */
[C---:B-1----:R-:W-:Y:S01]  /*59e0*/  IMAD.SHL.U32 R0, R2.reuse, 0x10, RZ ;  /* 0x0000001002007824 */ /* 0x042fe200078e00ff */
[----:B------:R-:W-:Y:S04]  /*59f0*/  LOP3.LUT R2, R2, 0xffe, RZ, 0xc0, !PT ;  /* 0x00000ffe02027812 */ /* 0x000fe800078ec0ff */
[----:B------:R-:W-:Y:S01]  /*5a00*/  LOP3.LUT R0, R0, 0xffffffe0, RZ, 0xc0, !PT ;  /* 0xffffffe000007812 */ /* 0x000fe200078ec0ff */
[----:B------:R-:W-:Y:S04]  /*5a10*/  IMAD.IADD R2, R31, 0x1, -R2 ;  /* 0x000000011f027824 */ /* 0x000fe800078e0a02 */
[----:B------:R-:W-:Y:S04]  /*5a20*/  IMAD.IADD R0, R32, 0x1, R0 ;  /* 0x0000000120007824 */ /* 0x000fe800078e0200 */
[----:B------:R-:W-:Y:S01]  /*5a30*/  IMAD R2, R2, 0x100000, R0 ;  /* 0x0010000002027824 */ /* 0x000fe200078e0200 */
[----:B--2---:R-:W-:Y:S01]  /*5a40*/  @P1 PLOP3.LUT P5, PT, P0, PT, PT, 0x8, 0x80 ;  /* 0x000000000080181c */ /* 0x004fe200007ae170 */
[----:B------:R-:W-:Y:S01]  /*5a50*/  @!UPT UIADD3 URZ, UPT, UPT, URZ, URZ, URZ ;  /* 0x000000fffffff290 */ /* 0x000fe2000fffe0ff */
[----:B---34-:R-:W-:Y:S11]  /*5a60*/  @!P1 BRA `(.L_x_87) ;  /* 0x0000000000749947 */ /* 0x018ff60003800000 */
[----:B------:R-:W-:Y:S01]  /*5a70*/  ISETP.NE.U32.AND P0, PT, RZ, UR38, PT ;  /* 0x00000026ff007c0c */ /* 0x000fe2000bf05070 */
[----:B------:R-:W-:Y:S01]  /*5a80*/  BSSY B0, `(.L_x_88) ;  /* 0x0000010000007945 */ /* 0x000fe20003800000 */
[----:B------:R-:W-:Y:S02]  /*5a90*/  FSETP.NEU.AND P2, PT, R34, RZ, PT ;  /* 0x000000ff2200720b */ /* 0x000fe40003f4d000 */
[----:B------:R-:W-:Y:S02]  /*5aa0*/  CS2R R38, SRZ ;  /* 0x0000000000267805 */ /* 0x000fe4000001ff00 */
[----:B------:R-:W-:Y:S02]  /*5ab0*/  ISETP.NE.AND.EX P0, PT, RZ, UR39, PT, P0 ;  /* 0x00000027ff007c0c */ /* 0x000fe4000bf05300 */
[----:B------:R-:W-:Y:S02]  /*5ac0*/  CS2R R36, SRZ ;  /* 0x0000000000247805 */ /* 0x000fe4000001ff00 */
[----:B------:R-:W-:Y:S02]  /*5ad0*/  LOP3.LUT P1, RZ, R60, 0xff, RZ, 0xc0, !PT ;  /* 0x000000ff3cff7812 */ /* 0x000fe4000782c0ff */
[----:B------:R-:W-:Y:S02]  /*5ae0*/  SEL R0, RZ, 0xffffffff, P2 ;  /* 0xffffffffff007807 */ /* 0x000fe40001000000 */
[----:B------:R-:W-:Y:S04]  /*5af0*/  SEL R4, RZ, 0xffffffff, P0 ;  /* 0xffffffffff047807 */ /* 0x000fe80000000000 */
[----:B------:R-:W-:Y:S04]  /*5b00*/  @P3 SEL R0, R4, R0, !P1 ;  /* 0x0000000004003207 */ /* 0x000fe80004800000 */
[----:B------:R-:W-:Y:S04]  /*5b10*/  LOP3.LUT R0, R0, 0x1, RZ, 0xc0, !PT ;  /* 0x0000000100007812 */ /* 0x000fe800078ec0ff */
[----:B------:R-:W-:Y:S01]  /*5b20*/  ISETP.NE.U32.AND P0, PT, R0, 0x1, PT ;  /* 0x000000010000780c */ /* 0x000fe20003f05070 */
[----:B------:R-:W-:Y:S01]  /*5b30*/  @!UPT UIADD3 URZ, UPT, UPT, URZ, URZ, URZ ;  /* 0x000000fffffff290 */ /* 0x000fe2000fffe0ff */
[----:B------:R-:W-:Y:S11]  /*5b40*/  @!P5 BRA `(.L_x_89) ;  /* 0x00000000000cd947 */ /* 0x000ff60003800000 */
[----:B------:R-:W-:Y:S04]  /*5b50*/  SHF.L.U32 R4, R68, 0x1f, RZ ;  /* 0x0000001f44047819 */ /* 0x000fe800000006ff */
[----:B------:R-:W1:Y:S02]  /*5b60*/  SYNCS.PHASECHK.TRANS64.TRYWAIT P1, [UR43+0x490], R4 ;  /* 0x00049004ff0075a7 */ /* 0x000e64000802112b */
[----:B-1----:R-:W-:Y:S05]  /*5b70*/  @!P1 BRA `(.L_x_90) ;  /* 0x0000001000649947 */ /* 0x002fea0003800000 */
.L_x_89:
[----:B------:R-:W-:Y:S05]  /*5b80*/  BSYNC B0 ;  /* 0x0000000000007941 */ /* 0x000fea0003800000 */
.L_x_88:
[----:B------:R2:W3:Y:S01]  /*5b90*/  @P0 LDS.128 R36, [R65+UR43+0x600] ;  /* 0x0006002b41240984 */ /* 0x0004e20008000c00 */
[----:B------:R-:W-:Y:S01]  /*5ba0*/  UIADD3 UR4, UPT, UPT, UR43, 0x498, URZ ;  /* 0x000004982b047890 */ /* 0x000fe2000fffe0ff */
[----:B------:R-:W-:Y:S01]  /*5bb0*/  LOP3.LUT R68, R68, 0x1, RZ, 0x3c, !PT ;  /* 0x0000000144447812 */ /* 0x000fe200078e3cff */
[----:B------:R-:W-:Y:S01]  /*5bc0*/  @!PT LDS RZ, [RZ] ;  /* 0x00000000fffff984 */ /* 0x000fe20000000800 */
[----:B------:R-:W-:Y:S01]  /*5bd0*/  @!PT LDS RZ, [RZ] ;  /* 0x00000000fffff984 */ /* 0x000fe20000000800 */
[----:B------:R-:W-:Y:S01]  /*5be0*/  @!PT LDS RZ, [RZ] ;  /* 0x00000000fffff984 */ /* 0x000fe20000000800 */
[----:B------:R-:W-:Y:S01]  /*5bf0*/  @!PT LDS RZ, [RZ] ;  /* 0x00000000fffff984 */ /* 0x000fe20000000800 */
[----:B------:R4:W-:Y:S06]  /*5c00*/  MEMBAR.ALL.CTA ;  /* 0x0000000000007992 */ /* 0x0009ec0000008000 */
[----:B----4-:R-:W4:Y:S01]  /*5c10*/  FENCE.VIEW.ASYNC.S ;  /* 0x00000000000073c6 */ /* 0x010f220000000000 */
[----:B------:R-:W-:Y:S09]  /*5c20*/  UPRMT UR4, UR37, 0x654, UR4 ;  /* 0x0000065425047896 */ /* 0x000ff20008000004 */
[----:B----4-:R-:W-:Y:S03]  /*5c30*/  SYNCS.ARRIVE.TRANS64.RED.A1T0 RZ, [UR4], RZ ;  /* 0x000000ffffff79a7 */ /* 0x010fe60008100404 */
.L_x_87:
[----:B------:R-:W-:Y:S05]  /*5c40*/  BSYNC B1 ;  /* 0x0000000000017941 */ /* 0x000fea0003800000 */
.L_x_86:
[----:B-1----:R-:W-:Y:S04]  /*5c50*/  SHF.R.U32.HI R0, RZ, 0x15, R2 ;  /* 0x00000015ff007819 */ /* 0x002fe80000011602 */
[----:B------:R-:W-:Y:S01]  /*5c60*/  LOP3.LUT P0, RZ, R0, 0x3, R66, 0x48, !PT ;  /* 0x0000000300ff7812 */ /* 0x000fe20007804842 */
[----:B------:R-:W-:Y:S01]  /*5c70*/  @!UPT UIADD3 URZ, UPT, UPT, URZ, URZ, URZ ;  /* 0x000000fffffff290 */ /* 0x000fe2000fffe0ff */
[----:B------:R-:W-:Y:S11]  /*5c80*/  @P4 BRA `(.L_x_91) ;  /* 0x0000000000084947 */ /* 0x000ff60003800000 */
[----:B------:R-:W1:Y:S02]  /*5c90*/  SYNCS.PHASECHK.TRANS64.TRYWAIT P1, [R16+URZ+0x4d0], R3 ;  /* 0x0004d003100075a7 */ /* 0x000e6400080211ff */
[----:B-1----:R-:W-:Y:S05]  /*5ca0*/  @!P1 BRA `(.L_x_92) ;  /* 0x0000001000309947 */ /* 0x002fea0003800000 */
.L_x_91:
[----:B------:R-:W-:Y:S05]  /*5cb0*/  @!P0 BRA `(.L_x_93) ;  /* 0x0000000000408947 */ /* 0x000fea0003800000 */
[----:B------:R-:W4:Y:S01]  /*5cc0*/  LDCU.64 UR8, c[0x4][0x70] ;  /* 0x01000e00ff0877ac */ /* 0x000f220008000a00 */
[----:B------:R-:W-:Y:S01]  /*5cd0*/  MOV R15, 0x0 ;  /* 0x00000000000f7802 */ /* 0x000fe20000000f00 */
[----:B------:R-:W-:Y:S02]  /*5ce0*/  HFMA2 R12, -RZ, RZ, 0, 5.9604644775390625e-08 ;  /* 0x00000001ff0c7431 */ /* 0x000fe400000001ff */
[----:B------:R-:W-:Y:S02]  /*5cf0*/  IMAD.MOV.U32 R8, RZ, RZ, 0x192 ;  /* 0x00000192ff087424 */ /* 0x000fe400078e00ff */
[----:B------:R-:W-:Y:S01]  /*5d00*/  IMAD.MOV.U32 R13, RZ, RZ, RZ ;  /* 0x000000ffff0d7224 */ /* 0x000fe200078e00ff */
[----:B------:R-:W5:Y:S01]  /*5d10*/  LDCU.64 UR6, c[0x4][0x78] ;  /* 0x01000f00ff0677ac */ /* 0x000f620008000a00 */
[----:B------:R-:W1:Y:S01]  /*5d20*/  LDC.64 R14, c[0x4][R15] ;  /* 0x010000000f0e7b82 */ /* 0x000e620000000a00 */
[----:B------:R-:W2:Y:S01]  /*5d30*/  LDCU.64 UR4, c[0x4][0x10] ;  /* 0x01000200ff0477ac */ /* 0x000ea20008000a00 */
[----:B----4-:R-:W-:Y:S01]  /*5d40*/  MOV R5, UR9 ;  /* 0x0000000900057c02 */ /* 0x010fe20008000f00 */
[----:B------:R-:W-:Y:S01]  /*5d50*/  IMAD.U32 R4, RZ, RZ, UR8 ;  /* 0x00000008ff047e24 */ /* 0x000fe2000f8e00ff */
[----:B-----5:R-:W-:Y:S01]  /*5d60*/  MOV R7, UR7 ;  /* 0x0000000700077c02 */ /* 0x020fe20008000f00 */
[----:B------:R-:W-:Y:S01]  /*5d70*/  IMAD.U32 R6, RZ, RZ, UR6 ;  /* 0x00000006ff067e24 */ /* 0x000fe2000f8e00ff */
[----:B--2---:R-:W-:Y:S01]  /*5d80*/  MOV R11, UR5 ;  /* 0x00000005000b7c02 */ /* 0x004fe20008000f00 */
[----:B------:R-:W-:Y:S02]  /*5d90*/  IMAD.U32 R10, RZ, RZ, UR4 ;  /* 0x00000004ff0a7e24 */ /* 0x000fe4000f8e00ff */
[----:B------:R-:W-:Y:S07]  /*5da0*/  LEPC R20, `(.L_x_93) ;  /* 0x000000001014794e */ /* 0x000fee0000000000 */
[----:B-1-3--:R-:W-:Y:S05]  /*5db0*/  CALL.ABS.NOINC R14 ;  /* 0x000000000e007343 */ /* 0x00afea0003c00000 */
.L_x_93:
[----:B------:R-:W-:Y:S01]  /*5dc0*/  LOP3.LUT P0, RZ, R64, 0x60, RZ, 0xc0, !PT ;  /* 0x0000006040ff7812 */ /* 0x000fe2000780c0ff */
[----:B------:R-:W-:Y:S05]  /*5dd0*/  WARPSYNC.ALL ;  /* 0x0000000000007948 */ /* 0x000fea0003800000 */
[----:B------:R-:W-:Y:S01]  /*5de0*/  R2UR UR4, R2 ;  /* 0x00000000020472ca */ /* 0x000fe200000e0000 */
[----:B------:R-:W-:Y:S01]  /*5df0*/  BSSY.RECONVERGENT B0, `(.L_x_94) ;  /* 0x000005f000007945 */ /* 0x000fe20003800200 */
[----:B------:R-:W-:Y:S02]  /*5e00*/  R2UR UR5, R16 ;  /* 0x00000000100572ca */ /* 0x000fe400000e0000 */
[-C--:B---3--:R-:W-:Y:S02]  /*5e10*/  F2FP.F16.E4M3.UNPACK_B R2, R36.reuse ;  /* 0x00000024ff02723e */ /* 0x088fe400020006ff */
[----:B------:R-:W-:Y:S02]  /*5e20*/  F2FP.F16.E4M3.UNPACK_B R36, R36.H1 ;  /* 0x00000024ff24723e */ /* 0x000fe400030006ff */
[-C--:B------:R-:W-:Y:S01]  /*5e30*/  F2FP.F16.E4M3.UNPACK_B R35, R37.reuse ;  /* 0x00000025ff23723e */ /* 0x080fe200020006ff */
[--C-:B------:R-:W-:Y:S01]  /*5e40*/  HADD2.F32 R0, -RZ, R2.reuse.H0_H0 ;  /* 0x20000002ff007230 */ /* 0x100fe20000004100 */
[----:B------:R-:W-:Y:S01]  /*5e50*/  F2FP.F16.E4M3.UNPACK_B R37, R37.H1 ;  /* 0x00000025ff25723e */ /* 0x000fe200030006ff */
[----:B------:R-:W-:Y:S01]  /*5e60*/  HADD2.F32 R2, -RZ, R2.H1_H1 ;  /* 0x30000002ff027230 */ /* 0x000fe20000004100 */
[-C--:B------:R-:W-:Y:S01]  /*5e70*/  F2FP.F16.E4M3.UNPACK_B R40, R38.reuse ;  /* 0x00000026ff28723e */ /* 0x080fe200020006ff */
[----:B-1----:R-:W-:Y:S01]  /*5e80*/  LDTM.16dp32bit_t0_t15.x16 R4, tmem[UR4] ;  /* 0x00000004000479ee */ /* 0x002fe20008a00000 */
[----:B------:R-:W1:Y:S01]  /*5e90*/  LDTM.16dp32bit_t16_t31.x16 R4, tmem[UR4+0x10] ;  /* 0x00001004000479ee */ /* 0x000e620008a20000 */
[----:B------:R-:W-:Y:S01]  /*5ea0*/  NOP ;  /* 0x0000000000007918 */ /* 0x000fe20000000000 */
[----:B------:R-:W-:Y:S01]  /*5eb0*/  UIADD3 UR5, UPT, UPT, UR5, 0x4f0, URZ ;  /* 0x000004f005057890 */ /* 0x000fe2000fffe0ff */
[--C-:B------:R-:W-:Y:S01]  /*5ec0*/  HADD2.F32 R21, -RZ, R35.reuse.H0_H0 ;  /* 0x20000023ff157230 */ /* 0x100fe20000004100 */
[----:B------:R-:W-:Y:S01]  /*5ed0*/  F2FP.F16.E4M3.UNPACK_B R41, R38.H1 ;  /* 0x00000026ff29723e */ /* 0x000fe200030006ff */
[----:B------:R-:W-:Y:S01]  /*5ee0*/  HADD2.F32 R35, -RZ, R35.H1_H1 ;  /* 0x30000023ff237230 */ /* 0x000fe20000004100 */
[----:B------:R-:W-:Y:S01]  /*5ef0*/  UPRMT UR5, UR37, 0x654, UR5 ;  /* 0x0000065425057896 */ /* 0x000fe20008000005 */
[----:B------:R-:W-:Y:S01]  /*5f00*/  HADD2.F32 R38, -RZ, R40.H0_H0 ;  /* 0x20000028ff267230 */ /* 0x000fe20000004100 */
[-C--:B------:R-:W-:Y:S01]  /*5f10*/  F2FP.F16.E4M3.UNPACK_B R43, R39.reuse ;  /* 0x00000027ff2b723e */ /* 0x080fe200020006ff */
[----:B------:R-:W-:Y:S01]  /*5f20*/  HADD2.F32 R3, -RZ, R36.H0_H0 ;  /* 0x20000024ff037230 */ /* 0x000fe20000004100 */
[----:B------:R-:W-:Y:S01]  /*5f30*/  F2FP.F16.E4M3.UNPACK_B R45, R39.H1 ;  /* 0x00000027ff2d723e */ /* 0x000fe200030006ff */
[----:B------:R-:W-:Y:S01]  /*5f40*/  HADD2.F32 R39, -RZ, R40.H1_H1 ;  /* 0x30000028ff277230 */ /* 0x000fe20000004100 */
[----:B------:R-:W-:Y:S01]  /*5f50*/  IADD3 R31, PT, PT, R31, 0x1, RZ ;  /* 0x000000011f1f7810 */ /* 0x000fe20007ffe0ff */
[--C-:B------:R-:W-:Y:S02]  /*5f60*/  HADD2.F32 R42, -RZ, R43.reuse.H0_H0 ;  /* 0x2000002bff2a7230 */ /* 0x100fe40000004100 */
[----:B-1----:R-:W-:Y:S01]  /*5f70*/  SYNCS.ARRIVE.TRANS64.RED.A1T0 RZ, [UR5], RZ ;  /* 0x000000ffffff79a7 */ /* 0x002fe20008100405 */
[----:B------:R-:W-:Y:S02]  /*5f80*/  HADD2.F32 R43, -RZ, R43.H1_H1 ;  /* 0x3000002bff2b7230 */ /* 0x000fe40000004100 */
[----:B------:R-:W-:Y:S02]  /*5f90*/  HADD2.F32 R20, -RZ, R36.H1_H1 ;  /* 0x30000024ff147230 */ /* 0x000fe40000004100 */
[--C-:B------:R-:W-:Y:S02]  /*5fa0*/  HADD2.F32 R36, -RZ, R37.reuse.H0_H0 ;  /* 0x20000025ff247230 */ /* 0x100fe40000004100 */
[----:B------:R-:W-:Y:S02]  /*5fb0*/  HADD2.F32 R37, -RZ, R37.H1_H1 ;  /* 0x30000025ff257230 */ /* 0x000fe40000004100 */
[C---:B------:R-:W-:Y:S01]  /*5fc0*/  FMUL R4, R33.reuse, R4 ;  /* 0x0000000421047220 */ /* 0x040fe20000400000 */
[C---:B------:R-:W-:Y:S01]  /*5fd0*/  FMUL R5, R33.reuse, R5 ;  /* 0x0000000521057220 */ /* 0x040fe20000400000 */
[C---:B------:R-:W-:Y:S01]  /*5fe0*/  FMUL R8, R33.reuse, R8 ;  /* 0x0000000821087220 */ /* 0x040fe20000400000 */
[C---:B------:R-:W-:Y:S01]  /*5ff0*/  FMUL R9, R33.reuse, R9 ;  /* 0x0000000921097220 */ /* 0x040fe20000400000 */
[C---:B------:R-:W-:Y:S01]  /*6000*/  FFMA R4, R34.reuse, R0, R4 ;  /* 0x0000000022047223 */ /* 0x040fe20000000004 */
[C---:B------:R-:W-:Y:S01]  /*6010*/  FFMA R5, R34.reuse, R2, R5 ;  /* 0x0000000222057223 */ /* 0x040fe20000000005 */
[C---:B------:R-:W-:Y:S01]  /*6020*/  FMUL R12, R33.reuse, R12 ;  /* 0x0000000c210c7220 */ /* 0x040fe20000400000 */
[C---:B------:R-:W-:Y:S01]  /*6030*/  FMUL R13, R33.reuse, R13 ;  /* 0x0000000d210d7220 */ /* 0x040fe20000400000 */
[C---:B------:R-:W-:Y:S01]  /*6040*/  FMUL R16, R33.reuse, R16 ;  /* 0x0000001021107220 */ /* 0x040fe20000400000 */
[C---:B------:R-:W-:Y:S01]  /*6050*/  FMUL R17, R33.reuse, R17 ;  /* 0x0000001121117220 */ /* 0x040fe20000400000 */
[C---:B------:R-:W-:Y:S01]  /*6060*/  FMUL R6, R33.reuse, R6 ;  /* 0x0000000621067220 */ /* 0x040fe20000400000 */
[C---:B------:R-:W-:Y:S01]  /*6070*/  FMUL R7, R33.reuse, R7 ;  /* 0x0000000721077220 */ /* 0x040fe20000400000 */
[C---:B------:R-:W-:Y:S01]  /*6080*/  FMUL R10, R33.reuse, R10 ;  /* 0x0000000a210a7220 */ /* 0x040fe20000400000 */
[C---:B------:R-:W-:Y:S01]  /*6090*/  FMUL R11, R33.reuse, R11 ;  /* 0x0000000b210b7220 */ /* 0x040fe20000400000 */
[C---:B------:R-:W-:Y:S01]  /*60a0*/  FFMA R6, R34.reuse, R3, R6 ;  /* 0x0000000322067223 */ /* 0x040fe20000000006 */
[C---:B------:R-:W-:Y:S01]  /*60b0*/  FFMA R7, R34.reuse, R20, R7 ;  /* 0x0000001422077223 */ /* 0x040fe20000000007 */
[C---:B------:R-:W-:Y:S01]  /*60c0*/  FFMA R8, R34.reuse, R21, R8 ;  /* 0x0000001522087223 */ /* 0x040fe20000000008 */
[C---:B------:R-:W-:Y:S01]  /*60d0*/  FFMA R9, R34.reuse, R35, R9 ;  /* 0x0000002322097223 */ /* 0x040fe20000000009 */
[--C-:B------:R-:W-:Y:S02]  /*60e0*/  HADD2.F32 R40, -RZ, R41.reuse.H0_H0 ;  /* 0x20000029ff287230 */ /* 0x100fe40000004100 */
[C---:B------:R-:W-:Y:S01]  /*60f0*/  FFMA R10, R34.reuse, R36, R10 ;  /* 0x00000024220a7223 */ /* 0x040fe2000000000a */
[----:B------:R-:W-:Y:S02]  /*6100*/  HADD2.F32 R41, -RZ, R41.H1_H1 ;  /* 0x30000029ff297230 */ /* 0x000fe40000004100 */
[C---:B------:R-:W-:Y:S01]  /*6110*/  FMUL R14, R33.reuse, R14 ;  /* 0x0000000e210e7220 */ /* 0x040fe20000400000 */
[C---:B------:R-:W-:Y:S01]  /*6120*/  FFMA R11, R34.reuse, R37, R11 ;  /* 0x00000025220b7223 */ /* 0x040fe2000000000b */
[C---:B------:R-:W-:Y:S01]  /*6130*/  FMUL R15, R33.reuse, R15 ;  /* 0x0000000f210f7220 */ /* 0x040fe20000400000 */
[C---:B------:R-:W-:Y:S01]  /*6140*/  FFMA R12, R34.reuse, R38, R12 ;  /* 0x00000026220c7223 */ /* 0x040fe2000000000c */
[C---:B------:R-:W-:Y:S01]  /*6150*/  FFMA R13, R34.reuse, R39, R13 ;  /* 0x00000027220d7223 */ /* 0x040fe2000000000d */
[--C-:B------:R-:W-:Y:S02]  /*6160*/  HADD2.F32 R44, -RZ, R45.reuse.H0_H0 ;  /* 0x2000002dff2c7230 */ /* 0x100fe40000004100 */
[C---:B------:R-:W-:Y:S01]  /*6170*/  FFMA R14, R34.reuse, R40, R14 ;  /* 0x00000028220e7223 */ /* 0x040fe2000000000e */
[----:B------:R-:W-:Y:S02]  /*6180*/  HADD2.F32 R45, -RZ, R45.H1_H1 ;  /* 0x3000002dff2d7230 */ /* 0x000fe40000004100 */
[C---:B------:R-:W-:Y:S01]  /*6190*/  FMUL R18, R33.reuse, R18 ;  /* 0x0000001221127220 */ /* 0x040fe20000400000 */
[C---:B------:R-:W-:Y:S01]  /*61a0*/  FFMA R15, R34.reuse, R41, R15 ;  /* 0x00000029220f7223 */ /* 0x040fe2000000000f */
[----:B------:R-:W-:Y:S01]  /*61b0*/  FMUL R19, R33, R19 ;  /* 0x0000001321137220 */ /* 0x000fe20000400000 */
[C---:B------:R-:W-:Y:S01]  /*61c0*/  FFMA R16, R34.reuse, R42, R16 ;  /* 0x0000002a22107223 */ /* 0x040fe20000000010 */
[C---:B------:R-:W-:Y:S01]  /*61d0*/  FFMA R17, R34.reuse, R43, R17 ;  /* 0x0000002b22117223 */ /* 0x040fe20000000011 */
[C---:B------:R-:W-:Y:S01]  /*61e0*/  FFMA R18, R34.reuse, R44, R18 ;  /* 0x0000002c22127223 */ /* 0x040fe20000000012 */
[----:B------:R-:W-:Y:S01]  /*61f0*/  FFMA R19, R34, R45, R19 ;  /* 0x0000002d22137223 */ /* 0x000fe20000000013 */
[----:B------:R-:W-:Y:S02]  /*6200*/  F2FP.SATFINITE.E4M3.F32.PACK_AB_MERGE_C R6, R7, R6, RZ ;  /* 0x000000060706723e */ /* 0x000fe400048070ff */
[----:B------:R-:W-:Y:S02]  /*6210*/  F2FP.SATFINITE.E4M3.F32.PACK_AB_MERGE_C R10, R11, R10, RZ ;  /* 0x0000000a0b0a723e */ /* 0x000fe400048070ff */
[----:B------:R-:W-:Y:S02]  /*6220*/  F2FP.SATFINITE.E4M3.F32.PACK_AB_MERGE_C R14, R15, R14, RZ ;  /* 0x0000000e0f0e723e */ /* 0x000fe400048070ff */
[----:B------:R-:W-:Y:S02]  /*6230*/  F2FP.SATFINITE.E4M3.F32.PACK_AB_MERGE_C R7, R19, R18, RZ ;  /* 0x000000121307723e */ /* 0x000fe400048070ff */
[----:B------:R-:W-:Y:S02]  /*6240*/  F2FP.SATFINITE.E4M3.F32.PACK_AB_MERGE_C R4, R5, R4, R6 ;  /* 0x000000040504723e */ /* 0x000fe40004807006 */
[----:B------:R-:W-:Y:S02]  /*6250*/  F2FP.SATFINITE.E4M3.F32.PACK_AB_MERGE_C R5, R9, R8, R10 ;  /* 0x000000080905723e */ /* 0x000fe4000480700a */
[----:B------:R-:W-:Y:S02]  /*6260*/  F2FP.SATFINITE.E4M3.F32.PACK_AB_MERGE_C R6, R13, R12, R14 ;  /* 0x0000000c0d06723e */ /* 0x000fe4000480700e */
[----:B------:R-:W-:Y:S05]  /*6270*/  F2FP.SATFINITE.E4M3.F32.PACK_AB_MERGE_C R7, R17, R16, R7 ;  /* 0x000000101107723e */ /* 0x000fea0004807007 */
[----:B------:R1:W-:Y:S01]  /*6280*/  STS.128 [R65+UR43+0xe00], R4 ;  /* 0x000e000441007988 */ /* 0x0003e20008000c2b */
[----:B------:R-:W-:Y:S01]  /*6290*/  @!PT LDS RZ, [RZ] ;  /* 0x00000000fffff984 */ /* 0x000fe20000000800 */
[----:B------:R-:W-:Y:S01]  /*62a0*/  @!PT LDS RZ, [RZ] ;  /* 0x00000000fffff984 */ /* 0x000fe20000000800 */
[----:B------:R-:W-:Y:S01]  /*62b0*/  @!PT LDS RZ, [RZ] ;  /* 0x00000000fffff984 */ /* 0x000fe20000000800 */
[----:B------:R-:W-:Y:S01]  /*62c0*/  @!PT LDS RZ, [RZ] ;  /* 0x00000000fffff984 */ /* 0x000fe20000000800 */
[----:B------:R3:W-:Y:S07]  /*62d0*/  MEMBAR.ALL.CTA ;  /* 0x0000000000007992 */ /* 0x0007ee0000008000 */
[----:B---3--:R-:W3:Y:S02]  /*62e0*/  FENCE.VIEW.ASYNC.S ;  /* 0x00000000000073c6 */ /* 0x008ee40000000000 */
[----:B---3--:R-:W-:Y:S06]  /*62f0*/  BAR.SYNC.DEFER_BLOCKING 0x1, 0x80 ;  /* 0x0042000000007b1d */ /* 0x008fec0000010000 */
[----:B------:R-:W-:Y:S05]  /*6300*/  @P0 BRA `(.L_x_95) ;  /* 0x0000000000340947 */ /* 0x000fea0003800000 */
[----:B------:R-:W-:Y:S01]  /*6310*/  UIADD3 UR12, UPT, UPT, UR43, 0xe00, URZ ;  /* 0x00000e002b0c7890 */ /* 0x000fe2000fffe0ff */
[----:B------:R-:W-:Y:S01]  /*6320*/  R2UR UR9, R58 ;  /* 0x000000003a0972ca */ /* 0x000fe200000e0000 */
[----:B------:R-:W-:Y:S01]  /*6330*/  UIADD3 UR10, UP0, UPT, UR46, 0x680, URZ ;  /* 0x000006802e0a7890 */ /* 0x000fe2000ff1e0ff */
[----:B------:R-:W-:Y:S01]  /*6340*/  R2UR UR8, R59 ;  /* 0x000000003b0872ca */ /* 0x000fe200000e0000 */
[----:B------:R-:W-:Y:S02]  /*6350*/  UMOV UR7, UR36 ;  /* 0x0000002400077c82 */ /* 0x000fe40008000000 */
[----:B------:R-:W-:Y:S01]  /*6360*/  IMAD.U32 R71, RZ, RZ, UR12 ;  /* 0x0000000cff477e24 */ /* 0x000fe2000f8e00ff */
[----:B------:R-:W-:Y:S04]  /*6370*/  UIADD3.X UR11, UPT, UPT, URZ, UR47, URZ, UP0, !UPT ;  /* 0x0000002fff0b7290 */ /* 0x000fe800087fe4ff */
[----:B------:R-:W-:Y:S03]  /*6380*/  R2UR UR4, R71 ;  /* 0x00000000470472ca */ /* 0x000fe600000e0000 */
[----:B------:R-:W-:Y:S02]  /*6390*/  USHF.L.U32 UR5, UR9, 0x5, URZ ;  /* 0x0000000509057899 */ /* 0x000fe400080006ff */
[----:B------:R-:W-:Y:S09]  /*63a0*/  USHF.L.U32 UR6, UR8, 0x6, URZ ;  /* 0x0000000608067899 */ /* 0x000ff200080006ff */
[----:B------:R3:W-:Y:S01]  /*63b0*/  UTMASTG.3D [UR4], [UR10] ;  /* 0x000000040a0073b5 */ /* 0x0007e20008010000 */
[----:B------:R0:W-:Y:S01]  /*63c0*/  UTMACMDFLUSH ;  /* 0x00000000000079b7 */ /* 0x0001e20000000000 */
[----:B---3--:R-:W-:Y:S04]  /*63d0*/  DEPBAR.LE SB0, 0x0 ;  /* 0x000080000000791a */ /* 0x008fe80000000000 */
.L_x_95:
[----:B------:R-:W-:Y:S05]  /*63e0*/  BSYNC.RECONVERGENT B0 ;  /* 0x0000000000007941 */ /* 0x000fea0003800200 */
.L_x_94:
[----:B------:R-:W-:Y:S01]  /*63f0*/  BAR.SYNC.DEFER_BLOCKING 0x1, 0x80 ;  /* 0x0042000000007b1d */ /* 0x000fe20000010000 */
[----:B------:R-:W-:Y:S01]  /*6400*/  ISETP.NE.AND P2, PT, R72, RZ, PT ;  /* 0x000000ff4800720c */ /* 0x000fe20003f45270 */
[----:B------:R-:W-:Y:S01]  /*6410*/  IMAD.IADD R58, R29, 0x1, R56 ;  /* 0x000000011d3a7824 */ /* 0x000fe200078e0238 */
[----:B------:R-:W-:Y:S01]  /*6420*/  ISETP.NE.AND P0, PT, R73, 0x2, PT ;  /* 0x000000024900780c */ /* 0x000fe20003f05270 */
[----:B------:R-:W-:Y:S01]  /*6430*/  IMAD.IADD R59, R30, 0x1, R57 ;  /* 0x000000011e3b7824 */ /* 0x000fe200078e0239 */
[----:B------:R-:W-:Y:S02]  /*6440*/  ISETP.NE.AND P1, PT, R31, 0x4, PT ;  /* 0x000000041f00780c */ /* 0x000fe40003f25270 */
[----:B------:R-:W-:Y:S02]  /*6450*/  SEL R2, RZ, 0x1, P0 ;  /* 0x00000001ff027807 */ /* 0x000fe40000000000 */
[----:B------:R-:W-:Y:S02]  /*6460*/  SEL R0, RZ, 0x1, P1 ;  /* 0x00000001ff007807 */ /* 0x000fe40000800000 */
[----:B------:R-:W-:Y:S02]  /*6470*/  LOP3.LUT R69, R69, R2, RZ, 0x3c, !PT ;  /* 0x0000000245457212 */ /* 0x000fe400078e3cff */
[----:B------:R-:W-:Y:S02]  /*6480*/  LOP3.LUT R70, R70, R0, RZ, 0x3c, !PT ;  /* 0x0000000046467212 */ /* 0x000fe400078e3cff */
[----:B------:R-:W-:Y:S02]  /*6490*/  @P2 R2UR UR36, R67 ;  /* 0x00000000432422ca */ /* 0x000fe400000e0000 */
[----:B------:R-:W-:Y:S02]  /*64a0*/  SEL R73, R73, RZ, P0 ;  /* 0x000000ff49497207 */ /* 0x000fe40000000000 */
[----:B------:R-:W-:Y:S01]  /*64b0*/  SEL R31, R31, RZ, P1 ;  /* 0x000000ff1f1f7207 */ /* 0x000fe20000800000 */
[----:B------:R-:W-:Y:S10]  /*64c0*/  @P2 BRA `(.L_x_96) ;  /* 0xffffffe8009c2947 */ /* 0x000ff4000383ffff */
[----:B------:R-:W-:Y:S05]  /*64d0*/  EXIT ;  /* 0x000000000000794d */ /* 0x000fea0003800000 */
.L_x_20:
[----:B--2---:R2:W1:Y:S02]  /*64e0*/  SYNCS.PHASECHK.TRANS64.TRYWAIT P0, [R2+URZ+0x520], R3 ;  /* 0x00052003020075a7 */ /* 0x00446400080011ff */
[----:B-1----:R-:W-:Y:S05]  /*64f0*/  @!P0 NANOSLEEP.SYNCS 0x989680 ;  /* 0x009896800000895d */ /* 0x002fea0003900000 */
[----:B------:R-:W1:Y:S02]  /*6500*/  @!P0 SYNCS.PHASECHK.TRANS64 P0, [R2+URZ+0x520], R3 ;  /* 0x00052003020085a7 */ /* 0x000e6400080010ff */
[----:B-1----:R-:W-:Y:S05]  /*6510*/  @!P0 BRA `(.L_x_20) ;  /* 0xfffffffc00f08947 */ /* 0x002fea000383ffff */
[----:B------:R-:W-:Y:S05]  /*6520*/  BRA `(.L_x_97) ;  /* 0xffffffb8004c7947 */ /* 0x000fea000383ffff */
.L_x_23:
[----:B-1----:R-:W-:-:S07]  /*6530*/  MOV R2, UR33 ;  /* 0x0000002100027c02 */ /* 0x002fce0008000f00 */
.L_x_98:
[----:B-1----:R1:W2:Y:S02]  /*6540*/  SYNCS.PHASECHK.TRANS64.TRYWAIT P0, [R2+URZ+0x248], R4 ;  /* 0x00024804020075a7 */ /* 0x0022a400080011ff */
[----:B--2---:R-:W-:Y:S05]  /*6550*/  @!P0 NANOSLEEP.SYNCS 0x989680 ;  /* 0x009896800000895d */ /* 0x004fea0003900000 */
[----:B------:R-:W2:Y:S02]  /*6560*/  @!P0 SYNCS.PHASECHK.TRANS64 P0, [R2+URZ+0x248], R4 ;  /* 0x00024804020085a7 */ /* 0x000ea400080010ff */
[----:B--2---:R-:W-:Y:S05]  /*6570*/  @!P0 BRA `(.L_x_98) ;  /* 0xfffffffc00f08947 */ /* 0x004fea000383ffff */
[----:B------:R-:W-:Y:S05]  /*6580*/  BRA `(.L_x_22) ;  /* 0xffffffb800a07947 */ /* 0x000fea000383ffff */
.L_x_29:
[----:B-1----:R-:W-:-:S07]  /*6590*/  MOV R2, UR17 ;  /* 0x0000001100027c02 */ /* 0x002fce0008000f00 */
.L_x_99:
[----:B-1----:R1:W2:Y:S02]  /*65a0*/  SYNCS.PHASECHK.TRANS64.TRYWAIT P0, [R2+URZ+0x248], R4 ;  /* 0x00024804020075a7 */ /* 0x0022a400080011ff */
[----:B--2---:R-:W-:Y:S05]  /*65b0*/  @!P0 NANOSLEEP.SYNCS 0x989680 ;  /* 0x009896800000895d */ /* 0x004fea0003900000 */
[----:B------:R-:W2:Y:S02]  /*65c0*/  @!P0 SYNCS.PHASECHK.TRANS64 P0, [R2+URZ+0x248], R4 ;  /* 0x00024804020085a7 */ /* 0x000ea400080010ff */
[----:B--2---:R-:W-:Y:S05]  /*65d0*/  @!P0 BRA `(.L_x_99) ;  /* 0xfffffffc00f08947 */ /* 0x004fea000383ffff */
[----:B------:R-:W-:Y:S05]  /*65e0*/  BRA `(.L_x_28) ;  /* 0xffffffbc00487947 */ /* 0x000fea000383ffff */
.L_x_33:
[----:B-1----:R1:W2:Y:S02]  /*65f0*/  SYNCS.PHASECHK.TRANS64.TRYWAIT P0, [R2+URZ+0x4b0], R3 ;  /* 0x0004b003020075a7 */ /* 0x0022a400080011ff */
[----:B--2---:R-:W-:Y:S05]  /*6600*/  @!P0 NANOSLEEP.SYNCS 0x989680 ;  /* 0x009896800000895d */ /* 0x004fea0003900000 */
[----:B------:R-:W2:Y:S02]  /*6610*/  @!P0 SYNCS.PHASECHK.TRANS64 P0, [R2+URZ+0x4b0], R3 ;  /* 0x0004b003020085a7 */ /* 0x000ea400080010ff */
[----:B--2---:R-:W-:Y:S05]  /*6620*/  @!P0 BRA `(.L_x_33) ;  /* 0xfffffffc00f08947 */ /* 0x004fea000383ffff */
[----:B------:R-:W-:Y:S05]  /*6630*/  BRA `(.L_x_100) ;  /* 0xffffffbc00d87947 */ /* 0x000fea000383ffff */
.L_x_37:
[----:B------:R-:W-:-:S07]  /*6640*/  MOV R2, UR5 ;  /* 0x0000000500027c02 */ /* 0x000fce0008000f00 */
.L_x_101:
[----:B-1----:R1:W2:Y:S02]  /*6650*/  SYNCS.PHASECHK.TRANS64.TRYWAIT P1, [R2+URZ+0x248], R3 ;  /* 0x00024803020075a7 */ /* 0x0022a400080211ff */
[----:B--2---:R-:W-:Y:S05]  /*6660*/  @!P1 NANOSLEEP.SYNCS 0x989680 ;  /* 0x009896800000995d */ /* 0x004fea0003900000 */
[----:B------:R-:W2:Y:S02]  /*6670*/  @!P1 SYNCS.PHASECHK.TRANS64 P1, [R2+URZ+0x248], R3 ;  /* 0x00024803020095a7 */ /* 0x000ea400080210ff */
[----:B--2---:R-:W-:Y:S05]  /*6680*/  @!P1 BRA `(.L_x_101) ;  /* 0xfffffffc00f09947 */ /* 0x004fea000383ffff */
[----:B------:R-:W-:Y:S05]  /*6690*/  BRA `(.L_x_102) ;  /* 0xffffffc400507947 */ /* 0x000fea000383ffff */
.L_x_38:
[----:B------:R-:W-:-:S07]  /*66a0*/  MOV R2, UR5 ;  /* 0x0000000500027c02 */ /* 0x000fce0008000f00 */
.L_x_103:
[----:B-1----:R1:W2:Y:S02]  /*66b0*/  SYNCS.PHASECHK.TRANS64.TRYWAIT P0, [R2+URZ], R3 ;  /* 0x00000003020075a7 */ /* 0x0022a400080011ff */
[----:B--2---:R-:W-:Y:S05]  /*66c0*/  @!P0 NANOSLEEP.SYNCS 0x989680 ;  /* 0x009896800000895d */ /* 0x004fea0003900000 */
[----:B------:R-:W2:Y:S02]  /*66d0*/  @!P0 SYNCS.PHASECHK.TRANS64 P0, [R2+URZ], R3 ;  /* 0x00000003020085a7 */ /* 0x000ea400080010ff */
[----:B--2---:R-:W-:Y:S05]  /*66e0*/  @!P0 BRA `(.L_x_103) ;  /* 0xfffffffc00f08947 */ /* 0x004fea000383ffff */
[----:B------:R-:W-:Y:S05]  /*66f0*/  BRA `(.L_x_104) ;  /* 0xffffffc400607947 */ /* 0x000fea000383ffff */
.L_x_39:
[----:B------:R-:W-:-:S07]  /*6700*/  MOV R2, UR5 ;  /* 0x0000000500027c02 */ /* 0x000fce0008000f00 */
.L_x_105:
[----:B-1----:R1:W2:Y:S02]  /*6710*/  SYNCS.PHASECHK.TRANS64.TRYWAIT P0, [R2+URZ], R3 ;  /* 0x00000003020075a7 */ /* 0x0022a400080011ff */
[----:B--2---:R-:W-:Y:S05]  /*6720*/  @!P0 NANOSLEEP.SYNCS 0x989680 ;  /* 0x009896800000895d */ /* 0x004fea0003900000 */
[----:B------:R-:W2:Y:S02]  /*6730*/  @!P0 SYNCS.PHASECHK.TRANS64 P0, [R2+URZ], R3 ;  /* 0x00000003020085a7 */ /* 0x000ea400080010ff */
[----:B--2---:R-:W-:Y:S05]  /*6740*/  @!P0 BRA `(.L_x_105) ;  /* 0xfffffffc00f08947 */ /* 0x004fea000383ffff */
[----:B------:R-:W-:Y:S05]  /*6750*/  BRA `(.L_x_106) ;  /* 0xffffffc4006c7947 */ /* 0x000fea000383ffff */
.L_x_40:
[----:B------:R-:W-:-:S07]  /*6760*/  MOV R2, UR5 ;  /* 0x0000000500027c02 */ /* 0x000fce0008000f00 */
.L_x_107:
[----:B-1----:R1:W2:Y:S02]  /*6770*/  SYNCS.PHASECHK.TRANS64.TRYWAIT P0, [R2+URZ], R3 ;  /* 0x00000003020075a7 */ /* 0x0022a400080011ff */
[----:B--2---:R-:W-:Y:S05]  /*6780*/  @!P0 NANOSLEEP.SYNCS 0x989680 ;  /* 0x009896800000895d */ /* 0x004fea0003900000 */
[----:B------:R-:W2:Y:S02]  /*6790*/  @!P0 SYNCS.PHASECHK.TRANS64 P0, [R2+URZ], R3 ;  /* 0x00000003020085a7 */ /* 0x000ea400080010ff */
[----:B--2---:R-:W-:Y:S05]  /*67a0*/  @!P0 BRA `(.L_x_107) ;  /* 0xfffffffc00f08947 */ /* 0x004fea000383ffff */
[----:B------:R-:W-:Y:S05]  /*67b0*/  BRA `(.L_x_108) ;  /* 0xffffffc400787947 */ /* 0x000fea000383ffff */
.L_x_43:
[----:B-1----:R1:W2:Y:S02]  /*67c0*/  SYNCS.PHASECHK.TRANS64.TRYWAIT P0, [R0+URZ+0x510], R4 ;  /* 0x00051004000075a7 */ /* 0x0022a400080011ff */
[----:B--2---:R-:W-:Y:S05]  /*67d0*/  @!P0 NANOSLEEP.SYNCS 0x989680 ;  /* 0x009896800000895d */ /* 0x004fea0003900000 */
[----:B------:R-:W2:Y:S02]  /*67e0*/  @!P0 SYNCS.PHASECHK.TRANS64 P0, [R0+URZ+0x510], R4 ;  /* 0x00051004000085a7 */ /* 0x000ea400080010ff */
[----:B--2---:R-:W-:Y:S05]  /*67f0*/  @!P0 BRA `(.L_x_43) ;  /* 0xfffffffc00f08947 */ /* 0x004fea000383ffff */
[----:B------:R-:W-:Y:S05]  /*6800*/  BRA `(.L_x_109) ;  /* 0xffffffc400bc7947 */ /* 0x000fea000383ffff */
.L_x_44:
[----:B------:R-:W-:-:S07]  /*6810*/  MOV R0, UR5 ;  /* 0x0000000500007c02 */ /* 0x000fce0008000f00 */
.L_x_110:
[----:B-1----:R1:W2:Y:S02]  /*6820*/  SYNCS.PHASECHK.TRANS64.TRYWAIT P0, [R0+URZ+0x4c0], R5 ;  /* 0x0004c005000075a7 */ /* 0x0022a400080011ff */
[----:B--2---:R-:W-:Y:S05]  /*6830*/  @!P0 NANOSLEEP.SYNCS 0x989680 ;  /* 0x009896800000895d */ /* 0x004fea0003900000 */
[----:B------:R-:W2:Y:S02]  /*6840*/  @!P0 SYNCS.PHASECHK.TRANS64 P0, [R0+URZ+0x4c0], R5 ;  /* 0x0004c005000085a7 */ /* 0x000ea400080010ff */
[----:B--2---:R-:W-:Y:S05]  /*6850*/  @!P0 BRA `(.L_x_110) ;  /* 0xfffffffc00f08947 */ /* 0x004fea000383ffff */
[----:B------:R-:W-:Y:S05]  /*6860*/  BRA `(.L_x_111) ;  /* 0xffffffc400cc7947 */ /* 0x000fea000383ffff */
.L_x_45:
[----:B-1----:R1:W2:Y:S02]  /*6870*/  SYNCS.PHASECHK.TRANS64.TRYWAIT P1, [R0+URZ+0x4b0], R4 ;  /* 0x0004b004000075a7 */ /* 0x0022a400080211ff */
[----:B--2---:R-:W-:Y:S05]  /*6880*/  @!P1 NANOSLEEP.SYNCS 0x989680 ;  /* 0x009896800000995d */ /* 0x004fea0003900000 */
[----:B------:R-:W2:Y:S02]  /*6890*/  @!P1 SYNCS.PHASECHK.TRANS64 P1, [R0+URZ+0x4b0], R4 ;  /* 0x0004b004000095a7 */ /* 0x000ea400080210ff */
[----:B--2---:R-:W-:Y:S05]  /*68a0*/  @!P1 BRA `(.L_x_45) ;  /* 0xfffffffc00f09947 */ /* 0x004fea000383ffff */
[----:B------:R-:W-:Y:S05]  /*68b0*/  BRA `(.L_x_112) ;  /* 0xffffffc400fc7947 */ /* 0x000fea000383ffff */
.L_x_48:
[----:B------:R-:W-:-:S07]  /*68c0*/  MOV R0, UR5 ;  /* 0x0000000500007c02 */ /* 0x000fce0008000f00 */
.L_x_113:
[----:B-1----:R1:W2:Y:S02]  /*68d0*/  SYNCS.PHASECHK.TRANS64.TRYWAIT P0, [R0+URZ+0x4c0], R2 ;  /* 0x0004c002000075a7 */ /* 0x0022a400080011ff */
[----:B--2---:R-:W-:Y:S05]  /*68e0*/  @!P0 NANOSLEEP.SYNCS 0x989680 ;  /* 0x009896800000895d */ /* 0x004fea0003900000 */
[----:B------:R-:W2:Y:S02]  /*68f0*/  @!P0 SYNCS.PHASECHK.TRANS64 P0, [R0+URZ+0x4c0], R2 ;  /* 0x0004c002000085a7 */ /* 0x000ea400080010ff */
[----:B--2---:R-:W-:Y:S05]  /*6900*/  @!P0 BRA `(.L_x_113) ;  /* 0xfffffffc00f08947 */ /* 0x004fea000383ffff */
[----:B------:R-:W-:Y:S05]  /*6910*/  BRA `(.L_x_47) ;  /* 0xffffffc800507947 */ /* 0x000fea000383ffff */
.L_x_55:
[----:B-1----:R1:W2:Y:S02]  /*6920*/  SYNCS.PHASECHK.TRANS64.TRYWAIT P1, [R0+URZ+0x4b0], R2 ;  /* 0x0004b002000075a7 */ /* 0x0022a400080211ff */
[----:B--2---:R-:W-:Y:S05]  /*6930*/  @!P1 NANOSLEEP.SYNCS 0x989680 ;  /* 0x009896800000995d */ /* 0x004fea0003900000 */
[----:B------:R-:W2:Y:S02]  /*6940*/  @!P1 SYNCS.PHASECHK.TRANS64 P1, [R0+URZ+0x4b0], R2 ;  /* 0x0004b002000095a7 */ /* 0x000ea400080210ff */
[----:B--2---:R-:W-:Y:S05]  /*6950*/  @!P1 BRA `(.L_x_55) ;  /* 0xfffffffc00f09947 */ /* 0x004fea000383ffff */
[----:B------:R-:W-:Y:S05]  /*6960*/  BRA `(.L_x_114) ;  /* 0xffffffcc00a87947 */ /* 0x000fea000383ffff */
.L_x_56:
[----:B------:R-:W-:-:S07]  /*6970*/  MOV R2, UR9 ;  /* 0x0000000900027c02 */ /* 0x000fce0008000f00 */
.L_x_115:
[----:B-1----:R1:W2:Y:S02]  /*6980*/  SYNCS.PHASECHK.TRANS64.TRYWAIT P0, [R2+URZ+0x4f0], R0 ;  /* 0x0004f000020075a7 */ /* 0x0022a400080011ff */
[----:B--2---:R-:W-:Y:S05]  /*6990*/  @!P0 NANOSLEEP.SYNCS 0x989680 ;  /* 0x009896800000895d */ /* 0x004fea0003900000 */
[----:B------:R-:W2:Y:S02]  /*69a0*/  @!P0 SYNCS.PHASECHK.TRANS64 P0, [R2+URZ+0x4f0], R0 ;  /* 0x0004f000020085a7 */ /* 0x000ea400080010ff */
[----:B--2---:R-:W-:Y:S05]  /*69b0*/  @!P0 BRA `(.L_x_115) ;  /* 0xfffffffc00f08947 */ /* 0x004fea000383ffff */
[----:B------:R-:W-:Y:S05]  /*69c0*/  BRA `(.L_x_116) ;  /* 0xffffffcc00dc7947 */ /* 0x000fea000383ffff */
.L_x_59:
[----:B------:R-:W-:Y:S07]  /*69d0*/  MOV R0, UR7 ;  /* 0x0000000700007c02 */ /* 0x000fee0008000f00 */
.L_x_117:
[----:B-1----:R1:W2:Y:S02]  /*69e0*/  SYNCS.PHASECHK.TRANS64.TRYWAIT P0, [R0+URZ], R2 ;  /* 0x00000002000075a7 */ /* 0x0022a400080011ff */
[----:B--2---:R-:W-:Y:S05]  /*69f0*/  @!P0 NANOSLEEP.SYNCS 0x989680 ;  /* 0x009896800000895d */ /* 0x004fea0003900000 */
[----:B------:R-:W2:Y:S02]  /*6a00*/  @!P0 SYNCS.PHASECHK.TRANS64 P0, [R0+URZ], R2 ;  /* 0x00000002000085a7 */ /* 0x000ea400080010ff */
[----:B--2---:R-:W-:Y:S05]  /*6a10*/  @!P0 BRA `(.L_x_117) ;  /* 0xfffffffc00f08947 */ /* 0x004fea000383ffff */
[----:B------:R-:W-:Y:S05]  /*6a20*/  BRA `(.L_x_58) ;  /* 0xffffffd000147947 */ /* 0x000fea000383ffff */
.L_x_62:
[----:B------:R-:W-:-:S07]  /*6a30*/  MOV R0, UR5 ;  /* 0x0000000500007c02 */ /* 0x000fce0008000f00 */
.L_x_118:
[----:B--2---:R2:W3:Y:S02]  /*6a40*/  SYNCS.PHASECHK.TRANS64.TRYWAIT P0, [R0+URZ], R2 ;  /* 0x00000002000075a7 */ /* 0x0044e400080011ff */
[----:B---3--:R-:W-:Y:S05]  /*6a50*/  @!P0 NANOSLEEP.SYNCS 0x989680 ;  /* 0x009896800000895d */ /* 0x008fea0003900000 */
[----:B------:R-:W3:Y:S02]  /*6a60*/  @!P0 SYNCS.PHASECHK.TRANS64 P0, [R0+URZ], R2 ;  /* 0x00000002000085a7 */ /* 0x000ee400080010ff */
[----:B---3--:R-:W-:Y:S05]  /*6a70*/  @!P0 BRA `(.L_x_118) ;  /* 0xfffffffc00f08947 */ /* 0x008fea000383ffff */
[----:B------:R-:W-:Y:S05]  /*6a80*/  BRA `(.L_x_119) ;  /* 0xffffffd000b47947 */ /* 0x000fea000383ffff */
.L_x_63:
[----:B------:R-:W-:-:S07]  /*6a90*/  MOV R0, UR5 ;  /* 0x0000000500007c02 */ /* 0x000fce0008000f00 */
.L_x_120:
[----:B--2---:R2:W3:Y:S02]  /*6aa0*/  SYNCS.PHASECHK.TRANS64.TRYWAIT P0, [R0+URZ], R3 ;  /* 0x00000003000075a7 */ /* 0x0044e400080011ff */
[----:B---3--:R-:W-:Y:S05]  /*6ab0*/  @!P0 NANOSLEEP.SYNCS 0x989680 ;  /* 0x009896800000895d */ /* 0x008fea0003900000 */
[----:B------:R-:W3:Y:S02]  /*6ac0*/  @!P0 SYNCS.PHASECHK.TRANS64 P0, [R0+URZ], R3 ;  /* 0x00000003000085a7 */ /* 0x000ee400080010ff */
[----:B---3--:R-:W-:Y:S05]  /*6ad0*/  @!P0 BRA `(.L_x_120) ;  /* 0xfffffffc00f08947 */ /* 0x008fea000383ffff */
[----:B------:R-:W-:Y:S05]  /*6ae0*/  BRA `(.L_x_121) ;  /* 0xffffffd000c07947 */ /* 0x000fea000383ffff */
.L_x_64:
[----:B------:R-:W-:-:S07]  /*6af0*/  MOV R0, UR5 ;  /* 0x0000000500007c02 */ /* 0x000fce0008000f00 */
.L_x_122:
[----:B--2---:R2:W3:Y:S02]  /*6b00*/  SYNCS.PHASECHK.TRANS64.TRYWAIT P0, [R0+URZ], R3 ;  /* 0x00000003000075a7 */ /* 0x0044e400080011ff */
[----:B---3--:R-:W-:Y:S05]  /*6b10*/  @!P0 NANOSLEEP.SYNCS 0x989680 ;  /* 0x009896800000895d */ /* 0x008fea0003900000 */
[----:B------:R-:W3:Y:S02]  /*6b20*/  @!P0 SYNCS.PHASECHK.TRANS64 P0, [R0+URZ], R3 ;  /* 0x00000003000085a7 */ /* 0x000ee400080010ff */
[----:B---3--:R-:W-:Y:S05]  /*6b30*/  @!P0 BRA `(.L_x_122) ;  /* 0xfffffffc00f08947 */ /* 0x008fea000383ffff */
[----:B------:R-:W-:Y:S05]  /*6b40*/  BRA `(.L_x_123) ;  /* 0xffffffd000cc7947 */ /* 0x000fea000383ffff */
.L_x_65:
[----:B--2---:R-:W-:-:S07]  /*6b50*/  MOV R0, UR7 ;  /* 0x0000000700007c02 */ /* 0x004fce0008000f00 */
.L_x_124:
[----:B--2---:R2:W3:Y:S02]  /*6b60*/  SYNCS.PHASECHK.TRANS64.TRYWAIT P0, [R0+URZ], R2 ;  /* 0x00000002000075a7 */ /* 0x0044e400080011ff */
[----:B---3--:R-:W-:Y:S05]  /*6b70*/  @!P0 NANOSLEEP.SYNCS 0x989680 ;  /* 0x009896800000895d */ /* 0x008fea0003900000 */
[----:B------:R-:W3:Y:S02]  /*6b80*/  @!P0 SYNCS.PHASECHK.TRANS64 P0, [R0+URZ], R2 ;  /* 0x00000002000085a7 */ /* 0x000ee400080010ff */
[----:B---3--:R-:W-:Y:S05]  /*6b90*/  @!P0 BRA `(.L_x_124) ;  /* 0xfffffffc00f08947 */ /* 0x008fea000383ffff */
[----:B------:R-:W-:Y:S05]  /*6ba0*/  BRA `(.L_x_125) ;  /* 0xffffffd000d87947 */ /* 0x000fea000383ffff */
.L_x_70:
[----:B---3--:R3:W1:Y:S02]  /*6bb0*/  SYNCS.PHASECHK.TRANS64.TRYWAIT P0, [R0+URZ+0x4b0], R2 ;  /* 0x0004b002000075a7 */ /* 0x00866400080011ff */
[----:B-1----:R-:W-:Y:S05]  /*6bc0*/  @!P0 NANOSLEEP.SYNCS 0x989680 ;  /* 0x009896800000895d */ /* 0x002fea0003900000 */
[----:B------:R-:W1:Y:S02]  /*6bd0*/  @!P0 SYNCS.PHASECHK.TRANS64 P0, [R0+URZ+0x4b0], R2 ;  /* 0x0004b002000085a7 */ /* 0x000e6400080010ff */
[----:B-1----:R-:W-:Y:S05]  /*6be0*/  @!P0 BRA `(.L_x_70) ;  /* 0xfffffffc00f08947 */ /* 0x002fea000383ffff */
[----:B------:R-:W-:Y:S05]  /*6bf0*/  BRA `(.L_x_126) ;  /* 0xffffffd400d87947 */ /* 0x000fea000383ffff */
.L_x_73:
[----:B------:R-:W-:Y:S07]  /*6c00*/  MOV R0, UR6 ;  /* 0x0000000600007c02 */ /* 0x000fee0008000f00 */
.L_x_127:
[----:B-1----:R1:W3:Y:S02]  /*6c10*/  SYNCS.PHASECHK.TRANS64.TRYWAIT P0, [R0+URZ+0x4a8], R2 ;  /* 0x0004a802000075a7 */ /* 0x0022e400080011ff */
[----:B---3--:R-:W-:Y:S05]  /*6c20*/  @!P0 NANOSLEEP.SYNCS 0x989680 ;  /* 0x009896800000895d */ /* 0x008fea0003900000 */
[----:B------:R-:W3:Y:S02]  /*6c30*/  @!P0 SYNCS.PHASECHK.TRANS64 P0, [R0+URZ+0x4a8], R2 ;  /* 0x0004a802000085a7 */ /* 0x000ee400080010ff */
[----:B---3--:R-:W-:Y:S05]  /*6c40*/  @!P0 BRA `(.L_x_127) ;  /* 0xfffffffc00f08947 */ /* 0x008fea000383ffff */
[----:B------:R-:W-:Y:S05]  /*6c50*/  BRA `(.L_x_72) ;  /* 0xffffffd800c47947 */ /* 0x000fea000383ffff */
.L_x_76:
[----:B------:R-:W-:Y:S07]  /*6c60*/  MOV R0, UR6 ;  /* 0x0000000600007c02 */ /* 0x000fee0008000f00 */
.L_x_128:
[----:B-1----:R1:W2:Y:S02]  /*6c70*/  SYNCS.PHASECHK.TRANS64.TRYWAIT P2, [R0+URZ+0x498], R24 ;  /* 0x00049818000075a7 */ /* 0x0022a400080411ff */
[----:B--2---:R-:W-:Y:S05]  /*6c80*/  @!P2 NANOSLEEP.SYNCS 0x989680 ;  /* 0x009896800000a95d */ /* 0x004fea0003900000 */
[----:B------:R-:W2:Y:S02]  /*6c90*/  @!P2 SYNCS.PHASECHK.TRANS64 P2, [R0+URZ+0x498], R24 ;  /* 0x000498180000a5a7 */ /* 0x000ea400080410ff */
[----:B--2---:R-:W-:Y:S05]  /*6ca0*/  @!P2 BRA `(.L_x_128) ;  /* 0xfffffffc00f0a947 */ /* 0x004fea000383ffff */
[----:B------:R-:W-:Y:S05]  /*6cb0*/  BRA `(.L_x_129) ;  /* 0xffffffdc00587947 */ /* 0x000fea000383ffff */
.L_x_79:
[----:B--2---:R2:W4:Y:S02]  /*6cc0*/  SYNCS.PHASECHK.TRANS64.TRYWAIT P0, [R0+URZ+0x4b0], R2 ;  /* 0x0004b002000075a7 */ /* 0x00452400080011ff */
[----:B----4-:R-:W-:Y:S05]  /*6cd0*/  @!P0 NANOSLEEP.SYNCS 0x989680 ;  /* 0x009896800000895d */ /* 0x010fea0003900000 */
[----:B------:R-:W4:Y:S02]  /*6ce0*/  @!P0 SYNCS.PHASECHK.TRANS64 P0, [R0+URZ+0x4b0], R2 ;  /* 0x0004b002000085a7 */ /* 0x000f2400080010ff */
[----:B----4-:R-:W-:Y:S05]  /*6cf0*/  @!P0 BRA `(.L_x_79) ;  /* 0xfffffffc00f08947 */ /* 0x010fea000383ffff */
[----:B------:R-:W-:Y:S05]  /*6d00*/  BRA `(.L_x_130) ;  /* 0xffffffe000a07947 */ /* 0x000fea000383ffff */
.L_x_90:
[----:B-1----:R-:W-:Y:S04]  /*6d10*/  MOV R0, UR43 ;  /* 0x0000002b00007c02 */ /* 0x002fe80008000f00 */
[----:B------:R1:W2:Y:S03]  /*6d20*/  SYNCS.PHASECHK.TRANS64.TRYWAIT P1, [R0+URZ+0x490], R4 ;  /* 0x00049004000075a7 */ /* 0x0002a600080211ff */
[----:B--2---:R-:W-:Y:S05]  /*6d30*/  @!P1 NANOSLEEP.SYNCS 0x989680 ;  /* 0x009896800000995d */ /* 0x004fea0003900000 */
[----:B------:R-:W2:Y:S02]  /*6d40*/  @!P1 SYNCS.PHASECHK.TRANS64 P1, [R0+URZ+0x490], R4 ;  /* 0x00049004000095a7 */ /* 0x000ea400080210ff */
[----:B--2---:R-:W-:Y:S05]  /*6d50*/  @!P1 BRA `(.L_x_90) ;  /* 0xfffffffc00ec9947 */ /* 0x004fea000383ffff */
[----:B------:R-:W-:Y:S05]  /*6d60*/  BRA `(.L_x_89) ;  /* 0xffffffec00847947 */ /* 0x000fea000383ffff */
.L_x_92:
[----:B-1----:R1:W4:Y:S02]  /*6d70*/  SYNCS.PHASECHK.TRANS64.TRYWAIT P1, [R16+URZ+0x4d0], R3 ;  /* 0x0004d003100075a7 */ /* 0x00232400080211ff */
[----:B----4-:R-:W-:Y:S05]  /*6d80*/  @!P1 NANOSLEEP.SYNCS 0x989680 ;  /* 0x009896800000995d */ /* 0x010fea0003900000 */
[----:B------:R-:W4:Y:S02]  /*6d90*/  @!P1 SYNCS.PHASECHK.TRANS64 P1, [R16+URZ+0x4d0], R3 ;  /* 0x0004d003100095a7 */ /* 0x000f2400080210ff */
[----:B----4-:R-:W-:Y:S05]  /*6da0*/  @!P1 BRA `(.L_x_92) ;  /* 0xfffffffc00f09947 */ /* 0x010fea000383ffff */
[----:B------:R-:W-:Y:S05]  /*6db0*/  BRA `(.L_x_91) ;  /* 0xffffffec00bc7947 */ /* 0x000fea000383ffff */
        .weak           $__internal_0_$__cuda_sm10x_tcgen05_guardrail_trap_col_being_dealloced_not_returned_by_alloc
        .type           $__internal_0_$__cuda_sm10x_tcgen05_guardrail_trap_col_being_dealloced_not_returned_by_alloc,@function
        .size           $__internal_0_$__cuda_sm10x_tcgen05_guardrail_trap_col_being_dealloced_not_returned_by_alloc,($__internal_1_$__cuda_sm10x_tcgen05_guardrail_trap_phase_invalid_during_alloc - $__internal_0_$__cuda_sm10x_tcgen05_guardrail_trap_col_being_dealloced_not_returned_by_alloc)
$__internal_0_$__cuda_sm10x_tcgen05_guardrail_trap_col_being_dealloced_not_returned_by_alloc:
[----:B------:R-:W-:Y:S05]  /*6dc0*/  BPT.TRAP 0x1 ;  /* 0x000000040000795c */ /* 0x000fea0000300000 */
[----:B------:R-:W-:-:S04]  /*6dd0*/  HFMA2 R3, -RZ, RZ, 0, 0 ;  /* 0x00000000ff037431 */ /* 0x000fc800000001ff */
[----:B------:R-:W-:Y:S05]  /*6de0*/  RET.REL.NODEC R2 `(_ZN7cutlass13device_kernelINS_4gemm6kernel13GemmUniversalIN4cute5tupleIJiiiiEEENS1_10collective13CollectiveMmaINS1_35MainloopSm100TmaUmmaWarpSpecializedILi73ELi2ELi4ENS5_IJNS4_1CILi1EEESB_SB_EEEEENS5_IJNSA_ILi64EEENSA_ILi32EEESF_EEENS_12float_e4m3_tENS5_IJlSB_lEEESH_SI_NS4_8TiledMMAINS4_8MMA_AtomIJNS4_10MMA_TraitsINS4_19SM100_MMA_F8F6F4_SSEJSH_SH_fSE_SF_NS4_17integral_constantINS4_4UMMA5MajorELSP_0EEESQ_NSN_INSO_7ScaleInELSR_0EEESS_EEEEEENS4_6LayoutISC_NS5_IJNSA_ILi0EEESW_SW_EEEEENS5_IJNS4_10UnderscoreESZ_SZ_EEEEENS4_13SM90_TMA_LOADENS4_14ComposedLayoutINS4_7SwizzleILi1ELi4ELi3EEENS4_18smem_ptr_flag_bitsILi8EEENSV_INS5_IJNSA_ILi8EEESF_EEENS5_IJSF_SB_EEEEEEEvNS4_8identityES12_S1C_vS1D_EENS_8epilogue10collective18CollectiveEpilogueINS1F_23Sm100TmaWarpSpecializedILi1ELi1ELi16ELb0ELb0EEEJSG_NS5_IJNSV_ISE_SB_EENSV_ISF_SB_EEEEESH_SI_SH_SI_NS1F_6fusion15FusionCallbacksIS1J_NS1N_17LinearCombinationISH_fSH_fLNS_15FloatRoundStyleE2EEESG_S1M_JEEENS4_5SM1004TMEM4LOAD26SM100_TMEM_LOAD_16dp32b16xES12_S1C_NS4_39AutoVectorizingCopyWithAssumedAlignmentILi128EEENS4_14SM90_TMA_STOREES1C_S1Y_S1Y_EEEvvEEEEvNT_6ParamsE) ;  /* 0xffffff9002847950 */ /* 0x000fea0003c3ffff */
        .weak           $__internal_1_$__cuda_sm10x_tcgen05_guardrail_trap_phase_invalid_during_alloc
        .type           $__internal_1_$__cuda_sm10x_tcgen05_guardrail_trap_phase_invalid_during_alloc,@function
        .size           $__internal_1_$__cuda_sm10x_tcgen05_guardrail_trap_phase_invalid_during_alloc,($__internal_2_$__cuda_sm10x_tcgen05_guardrail_trap_unallocated_columns_being_dealloced - $__internal_1_$__cuda_sm10x_tcgen05_guardrail_trap_phase_invalid_during_alloc)
$__internal_1_$__cuda_sm10x_tcgen05_guardrail_trap_phase_invalid_during_alloc:
[----:B------:R-:W-:Y:S05]  /*6df0*/  BPT.TRAP 0x1 ;  /* 0x000000040000795c */ /* 0x000fea0000300000 */
[----:B------:R-:W-:-:S04]  /*6e00*/  MOV R3, 0x0 ;  /* 0x0000000000037802 */ /* 0x000fc80000000f00 */
[----:B------:R-:W-:Y:S05]  /*6e10*/  RET.REL.NODEC R2 `(_ZN7cutlass13device_kernelINS_4gemm6kernel13GemmUniversalIN4cute5tupleIJiiiiEEENS1_10collective13CollectiveMmaINS1_35MainloopSm100TmaUmmaWarpSpecializedILi73ELi2ELi4ENS5_IJNS4_1CILi1EEESB_SB_EEEEENS5_IJNSA_ILi64EEENSA_ILi32EEESF_EEENS_12float_e4m3_tENS5_IJlSB_lEEESH_SI_NS4_8TiledMMAINS4_8MMA_AtomIJNS4_10MMA_TraitsINS4_19SM100_MMA_F8F6F4_SSEJSH_SH_fSE_SF_NS4_17integral_constantINS4_4UMMA5MajorELSP_0EEESQ_NSN_INSO_7ScaleInELSR_0EEESS_EEEEEENS4_6LayoutISC_NS5_IJNSA_ILi0EEESW_SW_EEEEENS5_IJNS4_10UnderscoreESZ_SZ_EEEEENS4_13SM90_TMA_LOADENS4_14ComposedLayoutINS4_7SwizzleILi1ELi4ELi3EEENS4_18smem_ptr_flag_bitsILi8EEENSV_INS5_IJNSA_ILi8EEESF_EEENS5_IJSF_SB_EEEEEEEvNS4_8identityES12_S1C_vS1D_EENS_8epilogue10collective18CollectiveEpilogueINS1F_23Sm100TmaWarpSpecializedILi1ELi1ELi16ELb0ELb0EEEJSG_NS5_IJNSV_ISE_SB_EENSV_ISF_SB_EEEEESH_SI_SH_SI_NS1F_6fusion15FusionCallbacksIS1J_NS1N_17LinearCombinationISH_fSH_fLNS_15FloatRoundStyleE2EEESG_S1M_JEEENS4_5SM1004TMEM4LOAD26SM100_TMEM_LOAD_16dp32b16xES12_S1C_NS4_39AutoVectorizingCopyWithAssumedAlignmentILi128EEENS4_14SM90_TMA_STOREES1C_S1Y_S1Y_EEEvvEEEEvNT_6ParamsE) ;  /* 0xffffff9002787950 */ /* 0x000fea0003c3ffff */
        .weak           $__internal_2_$__cuda_sm10x_tcgen05_guardrail_trap_unallocated_columns_being_dealloced
        .type           $__internal_2_$__cuda_sm10x_tcgen05_guardrail_trap_unallocated_columns_being_dealloced,@function
        .size           $__internal_2_$__cuda_sm10x_tcgen05_guardrail_trap_unallocated_columns_being_dealloced,(.L_x_132 - $__internal_2_$__cuda_sm10x_tcgen05_guardrail_trap_unallocated_columns_being_dealloced)
$__internal_2_$__cuda_sm10x_tcgen05_guardrail_trap_unallocated_columns_being_dealloced:
[----:B------:R-:W-:Y:S05]  /*6e20*/  BPT.TRAP 0x1 ;  /* 0x000000040000795c */ /* 0x000fea0000300000 */
[----:B------:R-:W-:-:S04]  /*6e30*/  HFMA2 R3, -RZ, RZ, 0, 0 ;  /* 0x00000000ff037431 */ /* 0x000fc800000001ff */
[----:B------:R-:W-:Y:S05]  /*6e40*/  RET.REL.NODEC R2 `(_ZN7cutlass13device_kernelINS_4gemm6kernel13GemmUniversalIN4cute5tupleIJiiiiEEENS1_10collective13CollectiveMmaINS1_35MainloopSm100TmaUmmaWarpSpecializedILi73ELi2ELi4ENS5_IJNS4_1CILi1EEESB_SB_EEEEENS5_IJNSA_ILi64EEENSA_ILi32EEESF_EEENS_12float_e4m3_tENS5_IJlSB_lEEESH_SI_NS4_8TiledMMAINS4_8MMA_AtomIJNS4_10MMA_TraitsINS4_19SM100_MMA_F8F6F4_SSEJSH_SH_fSE_SF_NS4_17integral_constantINS4_4UMMA5MajorELSP_0EEESQ_NSN_INSO_7ScaleInELSR_0EEESS_EEEEEENS4_6LayoutISC_NS5_IJNSA_ILi0EEESW_SW_EEEEENS5_IJNS4_10UnderscoreESZ_SZ_EEEEENS4_13SM90_TMA_LOADENS4_14ComposedLayoutINS4_7SwizzleILi1ELi4ELi3EEENS4_18smem_ptr_flag_bitsILi8EEENSV_INS5_IJNSA_ILi8EEESF_EEENS5_IJSF_SB_EEEEEEEvNS4_8identityES12_S1C_vS1D_EENS_8epilogue10collective18CollectiveEpilogueINS1F_23Sm100TmaWarpSpecializedILi1ELi1ELi16ELb0ELb0EEEJSG_NS5_IJNSV_ISE_SB_EENSV_ISF_SB_EEEEESH_SI_SH_SI_NS1F_6fusion15FusionCallbacksIS1J_NS1N_17LinearCombinationISH_fSH_fLNS_15FloatRoundStyleE2EEESG_S1M_JEEENS4_5SM1004TMEM4LOAD26SM100_TMEM_LOAD_16dp32b16xES12_S1C_NS4_39AutoVectorizingCopyWithAssumedAlignmentILi128EEENS4_14SM90_TMA_STOREES1C_S1Y_S1Y_EEEvvEEEEvNT_6ParamsE) ;  /* 0xffffff90026c7950 */ /* 0x000fea0003c3ffff */
.L_x_131:
[----:B------:R-:W-:-:S00]  /*6e50*/  BRA `(.L_x_131) ;  /* 0xfffffffc00fc7947 */ /* 0x000fc0000383ffff */
[----:B------:R-:W-:-:S00]  /*6e60*/  NOP ;  /* 0x0000000000007918 */ /* 0x000fc00000000000 */
        /* <DEDUP_REMOVED lines=9> */
.L_x_132:


//--------------------- .nv.global.init           --------------------------
	.section	.nv.global.init,"aw",@progbits
.nv.global.init:
	.type		$str$27,@object
	.size		$str$27,($str$28 - $str$27)
$str$27:
        /*0000*/ 	.byte	0x28, 0x61, 0x64, 0x64, 0x72, 0x65, 0x73, 0x73, 0x20, 0x26, 0x20, 0x6d, 0x61, 0x73, 0x6b, 0x29
        /*0010*/ 	.byte	0x20, 0x3d, 0x3d, 0x20, 0x30, 0x00
	.type		$str$28,@object
	.size		$str$28,($str$26 - $str$28)
$str$28:
        /*0016*/ 	.byte	0x2f, 0x74, 0x6d, 0x70, 0x2f, 0x63, 0x75, 0x74, 0x6c, 0x61, 0x73, 0x73, 0x5f, 0x73, 0x77, 0x65
        /*0026*/ 	.byte	0x65, 0x70, 0x5f, 0x73, 0x72, 0x63, 0x2f, 0x69, 0x6e, 0x63, 0x6c, 0x75, 0x64, 0x65, 0x2f, 0x63
        /*0036*/ 	.byte	0x75, 0x74, 0x65, 0x2f, 0x70, 0x6f, 0x69, 0x6e, 0x74, 0x65, 0x72, 0x5f, 0x66, 0x6c, 0x61, 0x67
        /*0046*/ 	.byte	0x67, 0x65, 0x64, 0x2e, 0x68, 0x70, 0x70, 0x00
	.type		$str$26,@object
	.size		$str$26,($str$25 - $str$26)
$str$26:
        /*004e*/ 	.byte	0x2f, 0x74, 0x6d, 0x70, 0x2f, 0x63, 0x75, 0x74, 0x6c, 0x61, 0x73, 0x73, 0x5f, 0x73, 0x77, 0x65
        /*005e*/ 	.byte	0x65, 0x70, 0x5f, 0x73, 0x72, 0x63, 0x2f, 0x69, 0x6e, 0x63, 0x6c, 0x75, 0x64, 0x65, 0x2f, 0x63
        /*006e*/ 	.byte	0x75, 0x74, 0x65, 0x2f, 0x61, 0x74, 0x6f, 0x6d, 0x2f, 0x63, 0x6f, 0x70, 0x79, 0x5f, 0x74, 0x72
        /*007e*/ 	.byte	0x61, 0x69, 0x74, 0x73, 0x5f, 0x73, 0x6d, 0x31, 0x30, 0x30, 0x2e, 0x68, 0x70, 0x70, 0x00
	.type		$str$25,@object
	.size		$str$25,(__unnamed_1 - $str$25)
$str$25:
        /*008d*/ 	.byte	0x28, 0x28, 0x75, 0x69, 0x6e, 0x74, 0x33, 0x32, 0x5f, 0x74, 0x28, 0x74, 0x68, 0x72, 0x65, 0x61
        /*009d*/ 	.byte	0x64, 0x49, 0x64, 0x78, 0x2e, 0x78, 0x29, 0x20, 0x2f, 0x20, 0x33, 0x32, 0x29, 0x20, 0x25, 0x20
        /*00ad*/ 	.byte	0x34, 0x29, 0x20, 0x3d, 0x3d, 0x20, 0x28, 0x28, 0x28, 0x74, 0x6d, 0x65, 0x6d, 0x5f, 0x61, 0x64
        /*00bd*/ 	.byte	0x64, 0x72, 0x20, 0x3e, 0x3e, 0x20, 0x31, 0x36, 0x29, 0x20, 0x2f, 0x20, 0x33, 0x32, 0x29, 0x20
        /*00cd*/ 	.byte	0x25, 0x20, 0x34, 0x29, 0x00
	.type		__unnamed_1,@object
	.size		__unnamed_1,(__unnamed_2 - __unnamed_1)
__unnamed_1:
        /*00d2*/ 	.byte	0x61, 0x75, 0x74, 0x6f, 0x20, 0x63, 0x75, 0x74, 0x65, 0x3a, 0x3a, 0x61, 0x73, 0x5f, 0x70, 0x6f
        /* <DEDUP_REMOVED lines=24> */
        /*0262*/ 	.byte	0x3c, 0x32, 0x30, 0x34, 0x38, 0x3e, 0x3e, 0x3e, 0x3e, 0x5d, 0x00
	.type		__unnamed_2,@object
	.size		__unnamed_2,(.L_2 - __unnamed_2)
__unnamed_2:
        /* <DEDUP_REMOVED lines=37> */
        /*04bd*/ 	.byte	0x3a, 0x43, 0x3c, 0x30, 0x3e, 0x3e, 0x3e, 0x3e, 0x5d, 0x00
.L_2:


//--------------------- .nv.shared._ZN7cutlass13device_kernelINS_4gemm6kernel13GemmUniversalIN4cute5tupleIJiiiiEEENS1_10collective13CollectiveMmaINS1_35MainloopSm100TmaUmmaWarpSpecializedILi73ELi2ELi4ENS5_IJNS4_1CILi1EEESB_SB_EEEEENS5_IJNSA_ILi64EEENSA_ILi32EEESF_EEENS_12float_e4m3_tENS5_IJlSB_lEEESH_SI_NS4_8TiledMMAINS4_8MMA_AtomIJNS4_10MMA_TraitsINS4_19SM100_MMA_F8F6F4_SSEJSH_SH_fSE_SF_NS4_17integral_constantINS4_4UMMA5MajorELSP_0EEESQ_NSN_INSO_7ScaleInELSR_0EEESS_EEEEEENS4_6LayoutISC_NS5_IJNSA_ILi0EEESW_SW_EEEEENS5_IJNS4_10UnderscoreESZ_SZ_EEEEENS4_13SM90_TMA_LOADENS4_14ComposedLayoutINS4_7SwizzleILi1ELi4ELi3EEENS4_18smem_ptr_flag_bitsILi8EEENSV_INS5_IJNSA_ILi8EEESF_EEENS5_IJSF_SB_EEEEEEEvNS4_8identityES12_S1C_vS1D_EENS_8epilogue10collective18CollectiveEpilogueINS1F_23Sm100TmaWarpSpecializedILi1ELi1ELi16ELb0ELb0EEEJSG_NS5_IJNSV_ISE_SB_EENSV_ISF_SB_EEEEESH_SI_SH_SI_NS1F_6fusion15FusionCallbacksIS1J_NS1N_17LinearCombinationISH_fSH_fLNS_15FloatRoundStyleE2EEESG_S1M_JEEENS4_5SM1004TMEM4LOAD26SM100_TMEM_LOAD_16dp32b16xES12_S1C_NS4_39AutoVectorizingCopyWithAssumedAlignmentILi128EEENS4_14SM90_TMA_STOREES1C_S1Y_S1Y_EEEvvEEEEvNT_6ParamsE --------------------------
	.section	.nv.shared._ZN7cutlass13device_kernelINS_4gemm6kernel13GemmUniversalIN4cute5tupleIJiiiiEEENS1_10collective13CollectiveMmaINS1_35MainloopSm100TmaUmmaWarpSpecializedILi73ELi2ELi4ENS5_IJNS4_1CILi1EEESB_SB_EEEEENS5_IJNSA_ILi64EEENSA_ILi32EEESF_EEENS_12float_e4m3_tENS5_IJlSB_lEEESH_SI_NS4_8TiledMMAINS4_8MMA_AtomIJNS4_10MMA_TraitsINS4_19SM100_MMA_F8F6F4_SSEJSH_SH_fSE_SF_NS4_17integral_constantINS4_4UMMA5MajorELSP_0EEESQ_NSN_INSO_7ScaleInELSR_0EEESS_EEEEEENS4_6LayoutISC_NS5_IJNSA_ILi0EEESW_SW_EEEEENS5_IJNS4_10UnderscoreESZ_SZ_EEEEENS4_13SM90_TMA_LOADENS4_14ComposedLayoutINS4_7SwizzleILi1ELi4ELi3EEENS4_18smem_ptr_flag_bitsILi8EEENSV_INS5_IJNSA_ILi8EEESF_EEENS5_IJSF_SB_EEEEEEEvNS4_8identityES12_S1C_vS1D_EENS_8epilogue10collective18CollectiveEpilogueINS1F_23Sm100TmaWarpSpecializedILi1ELi1ELi16ELb0ELb0EEEJSG_NS5_IJNSV_ISE_SB_EENSV_ISF_SB_EEEEESH_SI_SH_SI_NS1F_6fusion15FusionCallbacksIS1J_NS1N_17LinearCombinationISH_fSH_fLNS_15FloatRoundStyleE2EEESG_S1M_JEEENS4_5SM1004TMEM4LOAD26SM100_TMEM_LOAD_16dp32b16xES12_S1C_NS4_39AutoVectorizingCopyWithAssumedAlignmentILi128EEENS4_14SM90_TMA_STOREES1C_S1Y_S1Y_EEEvvEEEEvNT_6ParamsE,"aw",@nobits
	.sectionflags	@""
	.align	16
	.zero		1024


//--------------------- .nv.shared.reserved.0     --------------------------
	.section	.nv.shared.reserved.0,"aw",@nobits
	.weak		__nv_reservedSMEM_offset_0_alias
	.size		__nv_reservedSMEM_offset_0_alias, 0, 64
	.other		__nv_reservedSMEM_offset_0_alias,@"STO_CUDA_RESERVED_SHARED STV_DEFAULT"
__nv_reservedSMEM_offset_0_alias:
	.zero		0
.nv.shared.reserved.0:
	.zero		64
	.weak		__nv_reservedSMEM_tcgen05_partition
	.type		__nv_reservedSMEM_tcgen05_partition,@object
	.size		__nv_reservedSMEM_tcgen05_partition,(.L_0 - __nv_reservedSMEM_tcgen05_partition)
__nv_reservedSMEM_tcgen05_partition:
	.zero		32
.L_0:


//--------------------- .nv.global                --------------------------
	.section	.nv.global,"aw",@nobits
.nv.global:
	.type		_ZN40_INTERNAL_28fdadf7_4_k_cu_fac871c7_198214cute1_E,@object
	.size		_ZN40_INTERNAL_28fdadf7_4_k_cu_fac871c7_198214cute1_E,(_ZN40_INTERNAL_28fdadf7_4_k_cu_fac871c7_198214cuda3std3__45__cpo6cbeginE - _ZN40_INTERNAL_28fdadf7_4_k_cu_fac871c7_198214cute1_E)
_ZN40_INTERNAL_28fdadf7_4_k_cu_fac871c7_198214cute1_E:
	.zero		1
	.type		_ZN40_INTERNAL_28fdadf7_4_k_cu_fac871c7_198214cuda3std3__45__cpo6cbeginE,@object
	.size		_ZN40_INTERNAL_28fdadf7_4_k_cu_fac871c7_198214cuda3std3__45__cpo6cbeginE,(_ZN40_INTERNAL_28fdadf7_4_k_cu_fac871c7_198214cuda3std3__48in_placeE - _ZN40_INTERNAL_28fdadf7_4_k_cu_fac871c7_198214cuda3std3__45__cpo6cbeginE)
_ZN40_INTERNAL_28fdadf7_4_k_cu_fac871c7_198214cuda3std3__45__cpo6cbeginE:
	.zero		1
	.type		_ZN40_INTERNAL_28fdadf7_4_k_cu_fac871c7_198214cuda3std3__48in_placeE,@object
	.size		_ZN40_INTERNAL_28fdadf7_4_k_cu_fac871c7_198214cuda3std3__48in_placeE,(_ZN40_INTERNAL_28fdadf7_4_k_cu_fac871c7_198214cuda3std6ranges3__45__cpo9iter_moveE - _ZN40_INTERNAL_28fdadf7_4_k_cu_fac871c7_198214cuda3std3__48in_placeE)
_ZN40_INTERNAL_28fdadf7_4_k_cu_fac871c7_198214cuda3std3__48in_placeE:
	.zero		1
	.type		_ZN40_INTERNAL_28fdadf7_4_k_cu_fac871c7_198214cuda3std6ranges3__45__cpo9iter_moveE,@object
	.size		_ZN40_INTERNAL_28fdadf7_4_k_cu_fac871c7_198214cuda3std6ranges3__45__cpo9iter_moveE,(_ZN40_INTERNAL_28fdadf7_4_k_cu_fac871c7_198214cuda3std3__45__cpo5beginE - _ZN40_INTERNAL_28fdadf7_4_k_cu_fac871c7_198214cuda3std6ranges3__45__cpo9iter_moveE)
_ZN40_INTERNAL_28fdadf7_4_k_cu_fac871c7_198214cuda3std6ranges3__45__cpo9iter_moveE:
	.zero		1
	.type		_ZN40_INTERNAL_28fdadf7_4_k_cu_fac871c7_198214cuda3std3__45__cpo5beginE,@object
	.size		_ZN40_INTERNAL_28fdadf7_4_k_cu_fac871c7_198214cuda3std3__45__cpo5beginE,(_ZN40_INTERNAL_28fdadf7_4_k_cu_fac871c7_198214cuda3std3__442_GLOBAL__N__28fdadf7_4_k_cu_fac871c7_198216ignoreE - _ZN40_INTERNAL_28fdadf7_4_k_cu_fac871c7_198214cuda3std3__45__cpo5beginE)
_ZN40_INTERNAL_28fdadf7_4_k_cu_fac871c7_198214cuda3std3__45__cpo5beginE:
	.zero		1
	.type		_ZN40_INTERNAL_28fdadf7_4_k_cu_fac871c7_198214cuda3std3__442_GLOBAL__N__28fdadf7_4_k_cu_fac871c7_198216ignoreE,@object
	.size		_ZN40_INTERNAL_28fdadf7_4_k_cu_fac871c7_198214cuda3std3__442_GLOBAL__N__28fdadf7_4_k_cu_fac871c7_198216ignoreE,(_ZN40_INTERNAL_28fdadf7_4_k_cu_fac871c7_198214cute7productE - _ZN40_INTERNAL_28fdadf7_4_k_cu_fac871c7_198214cuda3std3__442_GLOBAL__N__28fdadf7_4_k_cu_fac871c7_198216ignoreE)
_ZN40_INTERNAL_28fdadf7_4_k_cu_fac871c7_198214cuda3std3__442_GLOBAL__N__28fdadf7_4_k_cu_fac871c7_198216ignoreE:
	.zero		1
	.type		_ZN40_INTERNAL_28fdadf7_4_k_cu_fac871c7_198214cute7productE,@object
	.size		_ZN40_INTERNAL_28fdadf7_4_k_cu_fac871c7_198214cute7productE,(_ZN40_INTERNAL_28fdadf7_4_k_cu_fac871c7_198214cuda3std3__45__cpo3endE - _ZN40_INTERNAL_28fdadf7_4_k_cu_fac871c7_198214cute7productE)
_ZN40_INTERNAL_28fdadf7_4_k_cu_fac871c7_198214cute7productE:
	.zero		1
	.type		_ZN40_INTERNAL_28fdadf7_4_k_cu_fac871c7_198214cuda3std3__45__cpo3endE,@object
	.size		_ZN40_INTERNAL_28fdadf7_4_k_cu_fac871c7_198214cuda3std3__45__cpo3endE,(_ZN40_INTERNAL_28fdadf7_4_k_cu_fac871c7_198214cuda3std3__419piecewise_constructE - _ZN40_INTERNAL_28fdadf7_4_k_cu_fac871c7_198214cuda3std3__45__cpo3endE)
_ZN40_INTERNAL_28fdadf7_4_k_cu_fac871c7_198214cuda3std3__45__cpo3endE:
	.zero		1
	.type		_ZN40_INTERNAL_28fdadf7_4_k_cu_fac871c7_198214cuda3std3__419piecewise_constructE,@object
	.size		_ZN40_INTERNAL_28fdadf7_4_k_cu_fac871c7_198214cuda3std3__419piecewise_constructE,(_ZN40_INTERNAL_28fdadf7_4_k_cu_fac871c7_198214cuda3std3__45__cpo4cendE - _ZN40_INTERNAL_28fdadf7_4_k_cu_fac871c7_198214cuda3std3__419piecewise_constructE)
_ZN40_INTERNAL_28fdadf7_4_k_cu_fac871c7_198214cuda3std3__419piecewise_constructE:
	.zero		1
	.type		_ZN40_INTERNAL_28fdadf7_4_k_cu_fac871c7_198214cuda3std3__45__cpo4cendE,@object
	.size		_ZN40_INTERNAL_28fdadf7_4_k_cu_fac871c7_198214cuda3std3__45__cpo4cendE,(_ZN40_INTERNAL_28fdadf7_4_k_cu_fac871c7_198214cuda3std6ranges3__45__cpo4swapE - _ZN40_INTERNAL_28fdadf7_4_k_cu_fac871c7_198214cuda3std3__45__cpo4cendE)
_ZN40_INTERNAL_28fdadf7_4_k_cu_fac871c7_198214cuda3std3__45__cpo4cendE:
	.zero		1
	.type		_ZN40_INTERNAL_28fdadf7_4_k_cu_fac871c7_198214cuda3std6ranges3__45__cpo4swapE,@object
	.size		_ZN40_INTERNAL_28fdadf7_4_k_cu_fac871c7_198214cuda3std6ranges3__45__cpo4swapE,(.L_10 - _ZN40_INTERNAL_28fdadf7_4_k_cu_fac871c7_198214cuda3std6ranges3__45__cpo4swapE)
_ZN40_INTERNAL_28fdadf7_4_k_cu_fac871c7_198214cuda3std6ranges3__45__cpo4swapE:
	.zero		1
.L_10:


//--------------------- .nv.constant0._ZN7cutlass13device_kernelINS_4gemm6kernel13GemmUniversalIN4cute5tupleIJiiiiEEENS1_10collective13CollectiveMmaINS1_35MainloopSm100TmaUmmaWarpSpecializedILi73ELi2ELi4ENS5_IJNS4_1CILi1EEESB_SB_EEEEENS5_IJNSA_ILi64EEENSA_ILi32EEESF_EEENS_12float_e4m3_tENS5_IJlSB_lEEESH_SI_NS4_8TiledMMAINS4_8MMA_AtomIJNS4_10MMA_TraitsINS4_19SM100_MMA_F8F6F4_SSEJSH_SH_fSE_SF_NS4_17integral_constantINS4_4UMMA5MajorELSP_0EEESQ_NSN_INSO_7ScaleInELSR_0EEESS_EEEEEENS4_6LayoutISC_NS5_IJNSA_ILi0EEESW_SW_EEEEENS5_IJNS4_10UnderscoreESZ_SZ_EEEEENS4_13SM90_TMA_LOADENS4_14ComposedLayoutINS4_7SwizzleILi1ELi4ELi3EEENS4_18smem_ptr_flag_bitsILi8EEENSV_INS5_IJNSA_ILi8EEESF_EEENS5_IJSF_SB_EEEEEEEvNS4_8identityES12_S1C_vS1D_EENS_8epilogue10collective18CollectiveEpilogueINS1F_23Sm100TmaWarpSpecializedILi1ELi1ELi16ELb0ELb0EEEJSG_NS5_IJNSV_ISE_SB_EENSV_ISF_SB_EEEEESH_SI_SH_SI_NS1F_6fusion15FusionCallbacksIS1J_NS1N_17LinearCombinationISH_fSH_fLNS_15FloatRoundStyleE2EEESG_S1M_JEEENS4_5SM1004TMEM4LOAD26SM100_TMEM_LOAD_16dp32b16xES12_S1C_NS4_39AutoVectorizingCopyWithAssumedAlignmentILi128EEENS4_14SM90_TMA_STOREES1C_S1Y_S1Y_EEEvvEEEEvNT_6ParamsE --------------------------
	.section	.nv.constant0._ZN7cutlass13device_kernelINS_4gemm6kernel13GemmUniversalIN4cute5tupleIJiiiiEEENS1_10collective13CollectiveMmaINS1_35MainloopSm100TmaUmmaWarpSpecializedILi73ELi2ELi4ENS5_IJNS4_1CILi1EEESB_SB_EEEEENS5_IJNSA_ILi64EEENSA_ILi32EEESF_EEENS_12float_e4m3_tENS5_IJlSB_lEEESH_SI_NS4_8TiledMMAINS4_8MMA_AtomIJNS4_10MMA_TraitsINS4_19SM100_MMA_F8F6F4_SSEJSH_SH_fSE_SF_NS4_17integral_constantINS4_4UMMA5MajorELSP_0EEESQ_NSN_INSO_7ScaleInELSR_0EEESS_EEEEEENS4_6LayoutISC_NS5_IJNSA_ILi0EEESW_SW_EEEEENS5_IJNS4_10UnderscoreESZ_SZ_EEEEENS4_13SM90_TMA_LOADENS4_14ComposedLayoutINS4_7SwizzleILi1ELi4ELi3EEENS4_18smem_ptr_flag_bitsILi8EEENSV_INS5_IJNSA_ILi8EEESF_EEENS5_IJSF_SB_EEEEEEEvNS4_8identityES12_S1C_vS1D_EENS_8epilogue10collective18CollectiveEpilogueINS1F_23Sm100TmaWarpSpecializedILi1ELi1ELi16ELb0ELb0EEEJSG_NS5_IJNSV_ISE_SB_EENSV_ISF_SB_EEEEESH_SI_SH_SI_NS1F_6fusion15FusionCallbacksIS1J_NS1N_17LinearCombinationISH_fSH_fLNS_15FloatRoundStyleE2EEESG_S1M_JEEENS4_5SM1004TMEM4LOAD26SM100_TMEM_LOAD_16dp32b16xES12_S1C_NS4_39AutoVectorizingCopyWithAssumedAlignmentILi128EEENS4_14SM90_TMA_STOREES1C_S1Y_S1Y_EEEvvEEEEvNT_6ParamsE,"a",@progbits
	.sectionflags	@""
	.align	4
.nv.constant0._ZN7cutlass13device_kernelINS_4gemm6kernel13GemmUniversalIN4cute5tupleIJiiiiEEENS1_10collective13CollectiveMmaINS1_35MainloopSm100TmaUmmaWarpSpecializedILi73ELi2ELi4ENS5_IJNS4_1CILi1EEESB_SB_EEEEENS5_IJNSA_ILi64EEENSA_ILi32EEESF_EEENS_12float_e4m3_tENS5_IJlSB_lEEESH_SI_NS4_8TiledMMAINS4_8MMA_AtomIJNS4_10MMA_TraitsINS4_19SM100_MMA_F8F6F4_SSEJSH_SH_fSE_SF_NS4_17integral_constantINS4_4UMMA5MajorELSP_0EEESQ_NSN_INSO_7ScaleInELSR_0EEESS_EEEEEENS4_6LayoutISC_NS5_IJNSA_ILi0EEESW_SW_EEEEENS5_IJNS4_10UnderscoreESZ_SZ_EEEEENS4_13SM90_TMA_LOADENS4_14ComposedLayoutINS4_7SwizzleILi1ELi4ELi3EEENS4_18smem_ptr_flag_bitsILi8EEENSV_INS5_IJNSA_ILi8EEESF_EEENS5_IJSF_SB_EEEEEEEvNS4_8identityES12_S1C_vS1D_EENS_8epilogue10collective18CollectiveEpilogueINS1F_23Sm100TmaWarpSpecializedILi1ELi1ELi16ELb0ELb0EEEJSG_NS5_IJNSV_ISE_SB_EENSV_ISF_SB_EEEEESH_SI_SH_SI_NS1F_6fusion15FusionCallbacksIS1J_NS1N_17LinearCombinationISH_fSH_fLNS_15FloatRoundStyleE2EEESG_S1M_JEEENS4_5SM1004TMEM4LOAD26SM100_TMEM_LOAD_16dp32b16xES12_S1C_NS4_39AutoVectorizingCopyWithAssumedAlignmentILi128EEENS4_14SM90_TMA_STOREES1C_S1Y_S1Y_EEEvvEEEEvNT_6ParamsE:
	.zero		2944


//--------------------- SYMBOLS --------------------------

	.type		.nv.reservedSmem.offset0,@object
	.size		.nv.reservedSmem.offset0,0x4
	.type		.nv.reservedSmem.cap,@object
	.size		.nv.reservedSmem.cap,0x4
	.type		__assertfail,@function
